def gluon_wgmma(
    a_ptr,
    b_ptr,
    c_ptr,
    M,
    N,
    K,
    stride_am,
    stride_bk,
    stride_cm,
    BLOCK_M: gl.constexpr,
    BLOCK_N: gl.constexpr,
    BLOCK_K: gl.constexpr,
    DTYPE: gl.constexpr,
    A_LAYOUT: gl.constexpr,
    B_LAYOUT: gl.constexpr,
    C_LAYOUT: gl.constexpr,
    B_SHAPE: gl.constexpr,
    TRANS_B: gl.constexpr,
    NUM_BUFFERS: gl.constexpr,
    NUM_WARPS: gl.constexpr,
):
    a_desc = tma.make_tensor_descriptor(
        a_ptr, [M, K], [stride_am, 1], [BLOCK_M, BLOCK_K], A_LAYOUT
    )
    b_desc = tma.make_tensor_descriptor(
        b_ptr,
        [N, K] if TRANS_B else [K, N],
        [stride_bk, 1],
        B_SHAPE,
        B_LAYOUT,
    )
    c_desc = tma.make_tensor_descriptor(
        c_ptr, [M, N], [stride_cm, 1], [BLOCK_M, BLOCK_N], C_LAYOUT
    )

    a_bufs = gl.allocate_shared_memory(
        DTYPE, [NUM_BUFFERS, BLOCK_M, BLOCK_K], A_LAYOUT
    )
    b_bufs = gl.allocate_shared_memory(DTYPE, [NUM_BUFFERS] + B_SHAPE, B_LAYOUT)

    pid_m = gl.program_id(0)
    pid_n = gl.program_id(1)
    off_m = pid_m * BLOCK_M
    off_n = pid_n * BLOCK_N

    mma_layout: gl.constexpr = pick_wgmma_layout(DTYPE, BLOCK_M, BLOCK_N, NUM_WARPS)
    acc = warpgroup_mma_init(
        gl.zeros((BLOCK_M, BLOCK_N), dtype=gl.float32, layout=mma_layout)
    )

    bars = gl.allocate_shared_memory(
        gl.int64, [NUM_BUFFERS, 1], mbarrier.MBarrierLayout()
    )
    for i in gl.static_range(NUM_BUFFERS):
        mbarrier.init(bars.index(i), count=1)
    idx = 0
    phase = 0

    for k in range(0, K, BLOCK_K):
        a = a_bufs.index(idx)
        b = b_bufs.index(idx)
        bar = bars.index(idx)
        mbarrier.expect(bar, a_desc.block_type.nbytes + b_desc.block_type.nbytes)
        tma.async_copy_global_to_shared(a_desc, [off_m, k], bar, a)
        tma.async_copy_global_to_shared(
            b_desc, [off_n, k] if TRANS_B else [k, off_n], bar, b
        )
        mbarrier.wait(bar, phase=phase)

        if TRANS_B:
            b = b.permute((1, 0))
        acc = warpgroup_mma_wait(num_outstanding=0, deps=(acc,))
        acc = warpgroup_mma(a, b, acc, is_async=True)

        idx += 1
        if idx == NUM_BUFFERS:
            idx = 0
            phase ^= 1

    acc = warpgroup_mma_wait(num_outstanding=0, deps=(acc,))
    for i in gl.static_range(NUM_BUFFERS):
        mbarrier.invalidate(bars.index(i))

    c_smem = gl.allocate_shared_memory(DTYPE, [BLOCK_M, BLOCK_N], C_LAYOUT)
    c_smem.store(acc.to(DTYPE))
    fence_async_shared()
    tma.async_copy_shared_to_global(c_desc, [off_m, off_n], c_smem)
    tma.store_wait(pendings=0)

# config = {"BLOCK_K": 32, "BLOCK_M": 128, "BLOCK_N": 64, "arch": "sm_90", "dtype": "fp16", "num_buffers": 2, "num_warps": 4, "trans_b": 0}
# arch = sm_90


// ===== COMPILED SASS (sm_90a) =====

	.target	sm_90a

	.elftype	@"ET_EXEC"


//--------------------- .note.nv.tkinfo           --------------------------
	.section	.note.nv.tkinfo,"",@"SHT_NOTE"
	.sectionflags	@"SHF_NOTE_NV_TKINFO"
	.tkinfo
        /*0018*/ 	.word	0x00000002
        /*0030*/ 	.string	""
        /*0030*/ 	.string	"ptxas"
        /*0030*/ 	.string	"Cuda compilation tools, release 13.0, V13.0.88"
        /*0030*/ 	.string	"Build cuda_13.0.r13.0/compiler.36424714_0"
        /*0030*/ 	.string	"-v  -suppress-debug-info  -lineinfo  -arch sm_90a "



//--------------------- .note.nv.cuinfo           --------------------------
	.section	.note.nv.cuinfo,"",@"SHT_NOTE"
	.sectionflags	@"SHF_NOTE_NV_CUINFO"
        /*0018*/ 	.short	0x0002
        /*001a*/ 	.short	0x005a
        /*001c*/ 	.short	0x0082
	.zero		2


//--------------------- .nv.info                  --------------------------
	.section	.nv.info,"",@"SHT_CUDA_INFO"
	.align	4


	//----- nvinfo : EIATTR_REGCOUNT
	.align		4
        /*0000*/ 	.byte	0x04, 0x2f
        /*0002*/ 	.short	(.L_1 - .L_0)
	.align		4
.L_0:
        /*0004*/ 	.word	index@(gluon_wgmma)
        /*0008*/ 	.word	0x0000005a


	//----- nvinfo : EIATTR_FRAME_SIZE
	.align		4
.L_1:
        /*000c*/ 	.byte	0x04, 0x11
        /*000e*/ 	.short	(.L_3 - .L_2)
	.align		4
.L_2:
        /*0010*/ 	.word	index@(gluon_wgmma)
        /*0014*/ 	.word	0x00000000


	//----- nvinfo : EIATTR_MIN_STACK_SIZE
	.align		4
.L_3:
        /*0018*/ 	.byte	0x04, 0x12
        /*001a*/ 	.short	(.L_5 - .L_4)
	.align		4
.L_4:
        /*001c*/ 	.word	index@(gluon_wgmma)
        /*0020*/ 	.word	0x00000000
.L_5:


//--------------------- .nv.compat                --------------------------
	.section	.nv.compat,"",@"SHT_CUDA_COMPAT_INFO"
	.align	4
        /*0000*/ 	.byte	0x02, 0x09, 0x01, 0x00, 0x02, 0x02, 0x04, 0x00, 0x02, 0x05, 0x05, 0x00, 0x03, 0x07, 0x01, 0x01
        /*0010*/ 	.byte	0x02, 0x03, 0x03, 0x00, 0x02, 0x06, 0x01, 0x00, 0x04, 0x0b, 0x08, 0x00, 0x00, 0x00, 0x00, 0x00
        /*0020*/ 	.byte	0x00, 0x00, 0x00, 0x00


//--------------------- .nv.info.gluon_wgmma      --------------------------
	.section	.nv.info.gluon_wgmma,"",@"SHT_CUDA_INFO"
	.sectionflags	@""
	.align	4


	//----- nvinfo : EIATTR_CUDA_API_VERSION
	.align		4
        /*0000*/ 	.byte	0x04, 0x37
        /*0002*/ 	.short	(.L_7 - .L_6)
.L_6:
        /*0004*/ 	.word	0x00000082


	//----- nvinfo : EIATTR_KPARAM_INFO
	.align		4
.L_7:
        /*0008*/ 	.byte	0x04, 0x17
        /*000a*/ 	.short	(.L_9 - .L_8)
.L_8:
        /*000c*/ 	.word	0x00000000
        /*0010*/ 	.short	0x000a
        /*0012*/ 	.short	0x0048
        /*0014*/ 	.byte	0x00, 0xf4, 0x21, 0x00


	//----- nvinfo : EIATTR_KPARAM_INFO
	.align		4
.L_9:
        /*0018*/ 	.byte	0x04, 0x17
        /*001a*/ 	.short	(.L_11 - .L_10)
.L_10:
        /*001c*/ 	.word	0x00000000
        /*0020*/ 	.short	0x0009
        /*0022*/ 	.short	0x0040
        /*0024*/ 	.byte	0x00, 0xf4, 0x21, 0x00


	//----- nvinfo : EIATTR_KPARAM_INFO
	.align		4
.L_11:
        /*0028*/ 	.byte	0x04, 0x17
        /*002a*/ 	.short	(.L_13 - .L_12)
.L_12:
        /*002c*/ 	.word	0x00000000
        /*0030*/ 	.short	0x0008
        /*0032*/ 	.short	0x0038
        /*0034*/ 	.byte	0x00, 0xf0, 0x21, 0x00


	//----- nvinfo : EIATTR_KPARAM_INFO
	.align		4
.L_13:
        /*0038*/ 	.byte	0x04, 0x17
        /*003a*/ 	.short	(.L_15 - .L_14)
.L_14:
        /*003c*/ 	.word	0x00000000
        /*0040*/ 	.short	0x0007
        /*0042*/ 	.short	0x0030
        /*0044*/ 	.byte	0x00, 0xf0, 0x21, 0x00


	//----- nvinfo : EIATTR_KPARAM_INFO
	.align		4
.L_15:
        /*0048*/ 	.byte	0x04, 0x17
        /*004a*/ 	.short	(.L_17 - .L_16)
.L_16:
        /*004c*/ 	.word	0x00000000
        /*0050*/ 	.short	0x0006
        /*0052*/ 	.short	0x0028
        /*0054*/ 	.byte	0x00, 0xf0, 0x21, 0x00


	//----- nvinfo : EIATTR_KPARAM_INFO
	.align		4
.L_17:
        /*0058*/ 	.byte	0x04, 0x17
        /*005a*/ 	.short	(.L_19 - .L_18)
.L_18:
        /*005c*/ 	.word	0x00000000
        /*0060*/ 	.short	0x0005
        /*0062*/ 	.short	0x0020
        /*0064*/ 	.byte	0x00, 0xf0, 0x11, 0x00


	//----- nvinfo : EIATTR_KPARAM_INFO
	.align		4
.L_19:
        /*0068*/ 	.byte	0x04, 0x17
        /*006a*/ 	.short	(.L_21 - .L_20)
.L_20:
        /*006c*/ 	.word	0x00000000
        /*0070*/ 	.short	0x0004
        /*0072*/ 	.short	0x001c
        /*0074*/ 	.byte	0x00, 0xf0, 0x11, 0x00


	//----- nvinfo : EIATTR_KPARAM_INFO
	.align		4
.L_21:
        /*0078*/ 	.byte	0x04, 0x17
        /*007a*/ 	.short	(.L_23 - .L_22)
.L_22:
        /*007c*/ 	.word	0x00000000
        /*0080*/ 	.short	0x0003
        /*0082*/ 	.short	0x0018
        /*0084*/ 	.byte	0x00, 0xf0, 0x11, 0x00


	//----- nvinfo : EIATTR_KPARAM_INFO
	.align		4
.L_23:
        /*0088*/ 	.byte	0x04, 0x17
        /*008a*/ 	.short	(.L_25 - .L_24)
.L_24:
        /*008c*/ 	.word	0x00000000
        /*0090*/ 	.short	0x0002
        /*0092*/ 	.short	0x0010
        /*0094*/ 	.byte	0x00, 0xf4, 0x21, 0x00


	//----- nvinfo : EIATTR_KPARAM_INFO
	.align		4
.L_25:
        /*0098*/ 	.byte	0x04, 0x17
        /*009a*/ 	.short	(.L_27 - .L_26)
.L_26:
        /*009c*/ 	.word	0x00000000
        /*00a0*/ 	.short	0x0001
        /*00a2*/ 	.short	0x0008
        /*00a4*/ 	.byte	0x00, 0xf4, 0x21, 0x00


	//----- nvinfo : EIATTR_KPARAM_INFO
	.align		4
.L_27:
        /*00a8*/ 	.byte	0x04, 0x17
        /*00aa*/ 	.short	(.L_29 - .L_28)
.L_28:
        /*00ac*/ 	.word	0x00000000
        /*00b0*/ 	.short	0x0000
        /*00b2*/ 	.short	0x0000
        /*00b4*/ 	.byte	0x00, 0xf4, 0x21, 0x00


	//----- nvinfo : EIATTR_SPARSE_MMA_MASK
	.align		4
.L_29:
        /*00b8*/ 	.byte	0x03, 0x50
        /*00ba*/ 	.short	0x0000


	//----- nvinfo : EIATTR_MAXREG_COUNT
	.align		4
        /*00bc*/ 	.byte	0x03, 0x1b
        /*00be*/ 	.short	0x00ff


	//----- nvinfo : EIATTR_NUM_BARRIERS
	.align		4
        /*00c0*/ 	.byte	0x02, 0x4c
        /*00c2*/ 	.byte	0x01
	.zero		1


	//----- nvinfo : EIATTR_MERCURY_ISA_VERSION
	.align		4
        /*00c4*/ 	.byte	0x03, 0x5f
        /*00c6*/ 	.short	0x0101


	//----- nvinfo : EIATTR_INT_WARP_WIDE_INSTR_OFFSETS
	.align		4
        /*00c8*/ 	.byte	0x04, 0x31
        /*00ca*/ 	.short	(.L_31 - .L_30)


	//   ....[0]....
.L_30:
        /*00cc*/ 	.word	0x00001420


	//   ....[1]....
        /*00d0*/ 	.word	0x00001440


	//   ....[2]....
        /*00d4*/ 	.word	0x000014f0


	//   ....[3]....
        /*00d8*/ 	.word	0x00001880


	//   ....[4]....
        /*00dc*/ 	.word	0x00001890


	//   ....[5]....
        /*00e0*/ 	.word	0x00001900


	//   ....[6]....
        /*00e4*/ 	.word	0x00001910


	//   ....[7]....
        /*00e8*/ 	.word	0x00001d90


	//   ....[8]....
        /*00ec*/ 	.word	0x00001db0


	//----- nvinfo : EIATTR_COOP_GROUP_MASK_REGIDS
	.align		4
.L_31:
        /*00f0*/ 	.byte	0x04, 0x29
        /*00f2*/ 	.short	(.L_33 - .L_32)


	//   ....[0]....
.L_32:
        /*00f4*/ 	.word	0xffffffff


	//   ....[1]....
        /*00f8*/ 	.word	0xffffffff


	//   ....[2]....
        /*00fc*/ 	.word	0xffffffff


	//----- nvinfo : EIATTR_COOP_GROUP_INSTR_OFFSETS
	.align		4
.L_33:
        /*0100*/ 	.byte	0x04, 0x28
        /*0102*/ 	.short	(.L_35 - .L_34)


	//   ....[0]....
.L_34:
        /*0104*/ 	.word	0x00000150


	//   ....[1]....
        /*0108*/ 	.word	0x00000720


	//   ....[2]....
        /*010c*/ 	.word	0x00000cd0


	//----- nvinfo : EIATTR_MBARRIER_INSTR_OFFSETS
	.align		4
.L_35:
        /*0110*/ 	.byte	0x04, 0x39
        /*0112*/ 	.short	(.L_37 - .L_36)


	//   ....[0]....
.L_36:
        /*0114*/ 	.word	0x00001570
        /*0118*/ 	.word	0x000000ff
        /*011c*/ 	.word	0x00006000
        /*0120*/ 	.short	0x0100
        /*0122*/ 	.byte	0x14
	.zero		1


	//   ....[1]....
        /*0124*/ 	.word	0x00001590
        /*0128*/ 	.word	0x000000ff
        /*012c*/ 	.word	0x00006008
        /*0130*/ 	.short	0x0100
        /*0132*/ 	.byte	0x14
	.zero		1


	//   ....[2]....
        /*0134*/ 	.word	0x000019c0
        /*0138*/ 	.word	0x000000ff
        /*013c*/ 	.word	0x00006000
        /*0140*/ 	.short	0x010a
        /*0142*/ 	.byte	0x12
	.zero		1


	//   ....[3]....
        /*0144*/ 	.word	0x00001cf0
        /*0148*/ 	.word	0x000000ff
        /*014c*/ 	.word	0x00006000
        /*0150*/ 	.short	0x0108
        /*0152*/ 	.byte	0x14
	.zero		1


	//   ....[4]....
        /*0154*/ 	.word	0x00001e50
        /*0158*/ 	.word	0x000000ff
        /*015c*/ 	.word	0x00006008
        /*0160*/ 	.short	0x0108
        /*0162*/ 	.byte	0x14
	.zero		1


	//   ....[5]....
        /*0164*/ 	.word	0x00002080
        /*0168*/ 	.word	0x000000ff
        /*016c*/ 	.word	0x00006000
        /*0170*/ 	.short	0x010a
        /*0172*/ 	.byte	0x12
	.zero		1


	//----- nvinfo : EIATTR_NUM_MBARRIERS
	.align		4
.L_37:
        /*0174*/ 	.byte	0x03, 0x38
        /*0176*/ 	.short	0x0002


	//----- nvinfo : EIATTR_EXIT_INSTR_OFFSETS
	.align		4
        /*0178*/ 	.byte	0x04, 0x1c
        /*017a*/ 	.short	(.L_39 - .L_38)


	//   ....[0]....
.L_38:
        /*017c*/ 	.word	0x00002070


	//----- nvinfo : EIATTR_REQNTID
	.align		4
.L_39:
        /*0180*/ 	.byte	0x04, 0x10
        /*0182*/ 	.short	(.L_41 - .L_40)
.L_40:
        /*0184*/ 	.word	0x00000080
        /*0188*/ 	.word	0x00000001
        /*018c*/ 	.word	0x00000001


	//----- nvinfo : EIATTR_CRS_STACK_SIZE
	.align		4
.L_41:
        /*0190*/ 	.byte	0x04, 0x1e
        /*0192*/ 	.short	(.L_43 - .L_42)
.L_42:
        /*0194*/ 	.word	0x00000000


	//----- nvinfo : EIATTR_CBANK_PARAM_SIZE
	.align		4
.L_43:
        /*0198*/ 	.byte	0x03, 0x19
        /*019a*/ 	.short	0x0050


	//----- nvinfo : EIATTR_PARAM_CBANK
	.align		4
        /*019c*/ 	.byte	0x04, 0x0a
        /*019e*/ 	.short	(.L_45 - .L_44)
	.align		4
.L_44:
        /*01a0*/ 	.word	index@(.nv.constant0.gluon_wgmma)
        /*01a4*/ 	.short	0x0210
        /*01a6*/ 	.short	0x0050


	//----- nvinfo : EIATTR_SW_WAR
	.align		4
.L_45:
        /*01a8*/ 	.byte	0x04, 0x36
        /*01aa*/ 	.short	(.L_47 - .L_46)
.L_46:
        /*01ac*/ 	.word	0x00000008
.L_47:


//--------------------- .nv.callgraph             --------------------------
	.section	.nv.callgraph,"",@"SHT_CUDA_CALLGRAPH"
	.align	4
	.sectionentsize	8
	.align		4
        /*0000*/ 	.word	0x00000000
	.align		4
        /*0004*/ 	.word	0xffffffff
	.align		4
        /*0008*/ 	.word	0x00000000
	.align		4
        /*000c*/ 	.word	0xfffffffe
	.align		4
        /*0010*/ 	.word	0x00000000
	.align		4
        /*0014*/ 	.word	0xfffffffd
	.align		4
        /*0018*/ 	.word	0x00000000
	.align		4
        /*001c*/ 	.word	0xfffffffc


//--------------------- .text.gluon_wgmma         --------------------------
	.section	.text.gluon_wgmma,"ax",@progbits
	.align	128
        .global         gluon_wgmma
        .type           gluon_wgmma,@function
        .size           gluon_wgmma,(.L_x_52 - gluon_wgmma)
        .other          gluon_wgmma,@"STO_CUDA_ENTRY STV_DEFAULT"
gluon_wgmma:
.text.gluon_wgmma:
[----:B------:R-:W-:Y:S01]  /*0000*/  LDC R1, c[0x0][0x28] ;  /* 0x00000a00ff017b82 */ /* 0x000fe20000000800 */
[----:B------:R-:W1:Y:S07]  /*0010*/  S2R R0, SR_TID.X ;  /* 0x0000000000007919 */ /* 0x000e6e0000002100 */
[----:B------:R-:W2:Y:S01]  /*0020*/  S2UR UR4, SR_CgaCtaId ;  /* 0x00000000000479c3 */ /* 0x000ea20000008800 */
[----:B------:R-:W-:Y:S01]  /*0030*/  UMOV UR20, 0x400 ;  /* 0x0000040000147882 */ /* 0x000fe20000000000 */
[----:B------:R-:W-:Y:S01]  /*0040*/  ULDC UR6, c[0x0][0xc] ;  /* 0x0000030000067ab9 */ /* 0x000fe20000000800 */
[----:B------:R-:W-:Y:S01]  /*0050*/  ULDC.64 UR32, c[0x0][0x250] ;  /* 0x0000940000207ab9 */ /* 0x000fe20000000a00 */
[----:B------:R-:W-:Y:S04]  /*0060*/  BSSY B0, `(.L_x_0) ;  /* 0x000001f000007945 */ /* 0x000fe80003800000 */
[----:B------:R-:W3:Y:S08]  /*0070*/  LDC R3, c[0x0][0x228] ;  /* 0x00008a00ff037b82 */ /* 0x000ef00000000800 */
[----:B------:R-:W4:Y:S08]  /*0080*/  LDC R10, c[0x0][0x230] ;  /* 0x00008c00ff0a7b82 */ /* 0x000f300000000800 */
[----:B------:R-:W-:Y:S01]  /*0090*/  S2UR UR34, SR_CTAID.Y ;  /* 0x00000000002279c3 */ /* 0x000fe20000002600 */
[----:B--2---:R-:W-:-:S03]  /*00a0*/  ULEA UR20, UR4, UR20, 0x18 ;  /* 0x0000001404147291 */ /* 0x004fc6000f8ec03f */
[----:B------:R-:W-:Y:S01]  /*00b0*/  ULDC UR4, c[0x0][0x10] ;  /* 0x0000040000047ab9 */ /* 0x000fe20000000800 */
[----:B-1----:R-:W-:-:S03]  /*00c0*/  LOP3.LUT R2, R0, 0x7f, RZ, 0xc0, !PT ;  /* 0x0000007f00027812 */ /* 0x002fc600078ec0ff */
[----:B------:R-:W1:Y:S01]  /*00d0*/  S2UR UR5, SR_CTAID.Z ;  /* 0x00000000000579c3 */ /* 0x000e620000002700 */
[----:B---3--:R-:W-:Y:S01]  /*00e0*/  VIADD R3, R3, 0xffffffff ;  /* 0xffffffff03037836 */ /* 0x008fe20000000000 */
[C---:B------:R-:W-:Y:S02]  /*00f0*/  ISETP.GE.U32.AND P0, PT, R2.reuse, 0x20, PT ;  /* 0x000000200200780c */ /* 0x040fe40003f06070 */
[C---:B------:R-:W-:Y:S02]  /*0100*/  ISETP.NE.U32.AND P2, PT, R2.reuse, RZ, PT ;  /* 0x000000ff0200720c */ /* 0x040fe40003f45070 */
[----:B------:R-:W-:Y:S02]  /*0110*/  LEA R11, R2, UR20, 0x2 ;  /* 0x00000014020b7c11 */ /* 0x000fe4000f8e10ff */
[----:B------:R-:W2:Y:S01]  /*0120*/  S2UR UR23, SR_CTAID.X ;  /* 0x00000000001779c3 */ /* 0x000ea20000002500 */
[----:B----4-:R-:W-:-:S06]  /*0130*/  VIADD R12, R10, 0xffffffff ;  /* 0xffffffff0a0c7836 */ /* 0x010fcc0000000000 */
[----:B------:R3:W-:Y:S01]  /*0140*/  @!P0 STS [R11], RZ ;  /* 0x000000ff0b008388 */ /* 0x0007e20000000800 */
[----:B------:R-:W-:-:S03]  /*0150*/  NOP ;  /* 0x0000000000007918 */ /* 0x000fc60000000000 */
[----:B------:R3:W-:Y:S01]  /*0160*/  @!P2 STS [UR20+0x24], R3 ;  /* 0x00002403ff00a988 */ /* 0x0007e20008000814 */
[----:B-1----:R-:W-:-:S03]  /*0170*/  UIMAD UR4, UR5, UR4, UR34 ;  /* 0x00000004050472a4 */ /* 0x002fc6000f8e0222 */
[----:B------:R3:W-:Y:S01]  /*0180*/  @!P2 STS [UR20+0x20], R12 ;  /* 0x0000200cff00a988 */ /* 0x0007e20008000814 */
[----:B--2---:R-:W-:-:S04]  /*0190*/  UIMAD UR4, UR4, UR6, UR23 ;  /* 0x00000006040472a4 */ /* 0x004fc8000f8e0217 */
[----:B------:R-:W-:-:S03]  /*01a0*/  UIMAD UR5, UR4, 0x180, URZ ;  /* 0x00000180040578a4 */ /* 0x000fc6000f8e023f */
[----:B------:R-:W-:Y:S01]  /*01b0*/  UMOV UR4, URZ ;  /* 0x0000003f00047c82 */ /* 0x000fe20008000000 */
[----:B------:R-:W-:-:S04]  /*01c0*/  UIADD3 UR28, UP0, UR5, UR32, URZ ;  /* 0x00000020051c7290 */ /* 0x000fc8000ff1e03f */
[----:B------:R-:W-:Y:S01]  /*01d0*/  ULEA.HI.X.SX32 UR29, UR5, UR33, 0x1, UP0 ;  /* 0x00000021051d7291 */ /* 0x000fe200080f0e3f */
[----:B---3--:R-:W-:Y:S11]  /*01e0*/  @P2 BRA `(.L_x_1) ;  /* 0x0000000000182947 */ /* 0x008ff60003800000 */
[----:B------:R-:W1:Y:S01]  /*01f0*/  LDS R4, [UR20+0x8] ;  /* 0x00000814ff047984 */ /* 0x000e620008000800 */
[----:B------:R-:W2:Y:S01]  /*0200*/  LDC.64 R6, c[0x0][0x210] ;  /* 0x00008400ff067b82 */ /* 0x000ea20000000a00 */
[----:B------:R-:W-:Y:S02]  /*0210*/  IMAD.MOV.U32 R5, RZ, RZ, 0x70 ;  /* 0x00000070ff057424 */ /* 0x000fe400078e00ff */
[----:B--2---:R2:W-:Y:S03]  /*0220*/  STS.64 [UR20], R6 ;  /* 0x00000006ff007988 */ /* 0x0045e60008000a14 */
[----:B-1----:R-:W-:-:S05]  /*0230*/  LOP3.LUT R4, R4, 0x10, R5, 0xd8, !PT ;  /* 0x0000001004047812 */ /* 0x002fca00078ed805 */
[----:B------:R2:W-:Y:S02]  /*0240*/  STS [UR20+0x8], R4 ;  /* 0x00000804ff007988 */ /* 0x0005e40008000814 */
.L_x_1:
[----:B------:R-:W-:Y:S05]  /*0250*/  BSYNC B0 ;  /* 0x0000000000007941 */ /* 0x000fea0003800000 */
.L_x_0:
[----:B------:R-:W-:Y:S04]  /*0260*/  BSSY B0, `(.L_x_2) ;  /* 0x000000a000007945 */ /* 0x000fe80003800000 */
[----:B------:R-:W-:Y:S05]  /*0270*/  @P2 BRA `(.L_x_3) ;  /* 0x0000000000202947 */ /* 0x000fea0003800000 */
[----:B--2---:R-:W1:Y:S01]  /*0280*/  LDS R4, [UR20+0x34] ;  /* 0x00003414ff047984 */ /* 0x004e620008000800 */
[----:B------:R-:W-:Y:S02]  /*0290*/  IMAD.MOV.U32 R5, RZ, RZ, 0x1f000000 ;  /* 0x1f000000ff057424 */ /* 0x000fe400078e00ff */
[----:B------:R-:W-:Y:S01]  /*02a0*/  @!P2 IMAD.MOV.U32 R6, RZ, RZ, 0x7f ;  /* 0x0000007fff06a424 */ /* 0x000fe200078e00ff */
[----:B------:R-:W2:Y:S02]  /*02b0*/  @!P2 LDS R7, [UR20+0x38] ;  /* 0x00003814ff07a984 */ /* 0x000ea40008000800 */
[----:B-1----:R-:W-:Y:S02]  /*02c0*/  LOP3.LUT R4, R4, 0xff000000, R5, 0xb8, !PT ;  /* 0xff00000004047812 */ /* 0x002fe400078eb805 */
[----:B--2---:R-:W-:-:S03]  /*02d0*/  @!P2 LOP3.LUT R5, R7, 0xff, R6, 0xb8, !PT ;  /* 0x000000ff0705a812 */ /* 0x004fc600078eb806 */
[----:B------:R1:W-:Y:S04]  /*02e0*/  STS [UR20+0x34], R4 ;  /* 0x00003404ff007988 */ /* 0x0003e80008000814 */
[----:B------:R1:W-:Y:S02]  /*02f0*/  @!P2 STS [UR20+0x38], R5 ;  /* 0x00003805ff00a988 */ /* 0x0003e40008000814 */
.L_x_3:
[----:B------:R-:W-:Y:S05]  /*0300*/  BSYNC B0 ;  /* 0x0000000000007941 */ /* 0x000fea0003800000 */
.L_x_2:
[----:B------:R-:W-:Y:S04]  /*0310*/  BSSY B0, `(.L_x_4) ;  /* 0x000000e000007945 */ /* 0x000fe80003800000 */
[----:B------:R-:W-:Y:S05]  /*0320*/  @P2 BRA `(.L_x_5) ;  /* 0x0000000000302947 */ /* 0x000fea0003800000 */
[----:B-1----:R-:W1:Y:S01]  /*0330*/  LDS R5, [UR20+0x34] ;  /* 0x00003414ff057984 */ /* 0x002e620008000800 */
[----:B--2---:R-:W2:Y:S03]  /*0340*/  LDC.64 R6, c[0x0][0x238] ;  /* 0x00008e00ff067b82 */ /* 0x004ea60000000a00 */
[----:B------:R-:W3:Y:S01]  /*0350*/  LDS R4, [UR20+0x1c] ;  /* 0x00001c14ff047984 */ /* 0x000ee20008000800 */
[C---:B--2---:R-:W-:Y:S01]  /*0360*/  SHF.L.U64.HI R7, R6.reuse, 0x1, R7 ;  /* 0x0000000106077819 */ /* 0x044fe20000010207 */
[----:B------:R-:W-:-:S03]  /*0370*/  IMAD.SHL.U32 R6, R6, 0x2, RZ ;  /* 0x0000000206067824 */ /* 0x000fc600078e00ff */
[--C-:B------:R-:W-:Y:S02]  /*0380*/  SHF.R.U32.HI R9, RZ, 0x4, R7.reuse ;  /* 0x00000004ff097819 */ /* 0x100fe40000011607 */
[----:B------:R-:W-:-:S05]  /*0390*/  SHF.R.U64 R6, R6, 0x4, R7 ;  /* 0x0000000406067819 */ /* 0x000fca0000001207 */
[----:B------:R4:W-:Y:S01]  /*03a0*/  STS [UR20+0xc], R6 ;  /* 0x00000c06ff007988 */ /* 0x0009e20008000814 */
[----:B-1----:R-:W-:Y:S02]  /*03b0*/  LOP3.LUT R5, R5, 0x7, RZ, 0xb8, !PT ;  /* 0x0000000705057812 */ /* 0x002fe400078eb8ff */
[----:B---3--:R-:W-:-:S03]  /*03c0*/  LOP3.LUT R4, R4, 0xf, R9, 0xb8, !PT ;  /* 0x0000000f04047812 */ /* 0x008fc600078eb809 */
[----:B------:R4:W-:Y:S04]  /*03d0*/  STS [UR20+0x34], R5 ;  /* 0x00003405ff007988 */ /* 0x0009e80008000814 */
[----:B------:R4:W-:Y:S02]  /*03e0*/  STS [UR20+0x1c], R4 ;  /* 0x00001c04ff007988 */ /* 0x0009e40008000814 */
.L_x_5:
[----:B------:R-:W-:Y:S05]  /*03f0*/  BSYNC B0 ;  /* 0x0000000000007941 */ /* 0x000fea0003800000 */
.L_x_4:
[----:B------:R-:W-:Y:S04]  /*0400*/  BSSY B1, `(.L_x_6) ;  /* 0x000001a000017945 */ /* 0x000fe80003800000 */
[----:B------:R-:W-:Y:S04]  /*0410*/  BSSY B0, `(.L_x_7) ;  /* 0x0000015000007945 */ /* 0x000fe80003800000 */
[----:B------:R-:W-:Y:S05]  /*0420*/  @P2 BRA `(.L_x_8) ;  /* 0x0000000000202947 */ /* 0x000fea0003800000 */
[----:B-12-4-:R-:W1:Y:S02]  /*0430*/  LDS R4, [UR20+0x34] ;  /* 0x00003414ff047984 */ /* 0x016e640008000800 */
[----:B-1----:R-:W-:-:S05]  /*0440*/  LOP3.LUT R4, R4, 0x38, RZ, 0xb8, !PT ;  /* 0x0000003804047812 */ /* 0x002fca00078eb8ff */
[----:B------:R1:W-:Y:S01]  /*0450*/  STS [UR20+0x34], R4 ;  /* 0x00003404ff007988 */ /* 0x0003e20008000814 */
[----:B------:R-:W-:Y:S05]  /*0460*/  @P2 BRA `(.L_x_9) ;  /* 0x0000000000202947 */ /* 0x000fea0003800000 */
[----:B-1----:R-:W1:Y:S01]  /*0470*/  LDS R4, [UR20+0x8] ;  /* 0x00000814ff047984 */ /* 0x002e620008000800 */
[----:B------:R-:W-:-:S05]  /*0480*/  IMAD.MOV.U32 R5, RZ, RZ, 0x780 ;  /* 0x00000780ff057424 */ /* 0x000fca00078e00ff */
[----:B-1----:R-:W-:-:S05]  /*0490*/  LOP3.LUT R4, R4, 0x300, R5, 0xd8, !PT ;  /* 0x0000030004047812 */ /* 0x002fca00078ed805 */
[----:B------:R3:W-:Y:S02]  /*04a0*/  STS [UR20+0x8], R4 ;  /* 0x00000804ff007988 */ /* 0x0007e40008000814 */
.L_x_8:
[----:B------:R-:W-:Y:S05]  /*04b0*/  @P2 BRA `(.L_x_10) ;  /* 0x0000000000282947 */ /* 0x000fea0003800000 */
[----:B-1234-:R-:W1:Y:S02]  /*04c0*/  LDS R4, [UR20+0x8] ;  /* 0x00000814ff047984 */ /* 0x01ee640008000800 */
[----:B-1----:R-:W-:-:S05]  /*04d0*/  LOP3.LUT R4, R4, 0x1800, RZ, 0xb8, !PT ;  /* 0x0000180004047812 */ /* 0x002fca00078eb8ff */
[----:B------:R2:W-:Y:S02]  /*04e0*/  STS [UR20+0x8], R4 ;  /* 0x00000804ff007988 */ /* 0x0005e40008000814 */
.L_x_9:
[----:B------:R-:W-:Y:S05]  /*04f0*/  @P2 BREAK B0 ;  /* 0x0000000000002942 */ /* 0x000fea0003800000 */
[----:B------:R-:W-:Y:S05]  /*0500*/  @P2 BRA `(.L_x_11) ;  /* 0x0000000000242947 */ /* 0x000fea0003800000 */
[----:B------:R-:W3:Y:S01]  /*0510*/  LDS R5, [UR20+0x8] ;  /* 0x00000814ff057984 */ /* 0x000ee20008000800 */
[----:B-12---:R-:W-:-:S05]  /*0520*/  IMAD.MOV.U32 R4, RZ, RZ, 0x6000 ;  /* 0x00006000ff047424 */ /* 0x006fca00078e00ff */
[----:B---3--:R-:W-:-:S04]  /*0530*/  LOP3.LUT R4, R5, 0x4000, R4, 0xd8, !PT ;  /* 0x0000400005047812 */ /* 0x008fc800078ed804 */
[----:B------:R-:W-:-:S05]  /*0540*/  LOP3.LUT R4, R4, 0x400000, RZ, 0xb8, !PT ;  /* 0x0040000004047812 */ /* 0x000fca00078eb8ff */
[----:B------:R5:W-:Y:S02]  /*0550*/  STS [UR20+0x8], R4 ;  /* 0x00000804ff007988 */ /* 0x000be40008000814 */
.L_x_10:
[----:B------:R-:W-:Y:S05]  /*0560*/  BSYNC B0 ;  /* 0x0000000000007941 */ /* 0x000fea0003800000 */
.L_x_7:
[----:B-12345:R-:W1:Y:S02]  /*0570*/  @!P2 LDS R4, [UR20+0x8] ;  /* 0x00000814ff04a984 */ /* 0x03ee640008000800 */
[----:B-1----:R-:W-:-:S05]  /*0580*/  @!P2 LOP3.LUT R4, R4, 0x8000, RZ, 0xb8, !PT ;  /* 0x000080000404a812 */ /* 0x002fca00078eb8ff */
[----:B------:R3:W-:Y:S02]  /*0590*/  @!P2 STS [UR20+0x8], R4 ;  /* 0x00000804ff00a988 */ /* 0x0007e40008000814 */
.L_x_11:
[----:B------:R-:W-:Y:S05]  /*05a0*/  BSYNC B1 ;  /* 0x0000000000017941 */ /* 0x000fea0003800000 */
.L_x_6:
[----:B------:R-:W-:Y:S05]  /*05b0*/  WARPSYNC.ALL ;  /* 0x0000000000007948 */ /* 0x000fea0003800000 */
[----:B------:R-:W4:Y:S02]  /*05c0*/  LDC R6, c[0x0][0x22c] ;  /* 0x00008b00ff067b82 */ /* 0x000f240000000800 */
[----:B----4-:R-:W-:Y:S01]  /*05d0*/  VIADD R6, R6, 0xffffffff ;  /* 0xffffffff06067836 */ /* 0x010fe20000000000 */
[----:B------:R-:W-:Y:S06]  /*05e0*/  @P0 BRA `(.L_x_12) ;  /* 0x0000000000280947 */ /* 0x000fec0003800000 */
[----:B-123--:R-:W1:Y:S01]  /*05f0*/  S2R R4, SR_LANEID ;  /* 0x0000000000047919 */ /* 0x00ee620000000000 */
[----:B------:R-:W-:Y:S05]  /*0600*/  WARPSYNC.ALL ;  /* 0x0000000000007948 */ /* 0x000fea0003800000 */
[----:B-1----:R-:W-:-:S05]  /*0610*/  IMAD.SHL.U32 R7, R4, 0x4, RZ ;  /* 0x0000000404077824 */ /* 0x002fca00078e00ff */
[----:B------:R-:W1:Y:S01]  /*0620*/  LDS R9, [R7+UR20] ;  /* 0x0000001407097984 */ /* 0x000e620008000800 */
[----:B------:R-:W-:-:S05]  /*0630*/  IADD3 R4, P1, R7, UR28, RZ ;  /* 0x0000001c07047c10 */ /* 0x000fca000ff3e0ff */
[----:B------:R-:W-:-:S05]  /*0640*/  IMAD.X R5, RZ, RZ, UR29, P1 ;  /* 0x0000001dff057e24 */ /* 0x000fca00088e06ff */
[----:B-1----:R4:W5:Y:S01]  /*0650*/  ATOMG.E.EXCH.STRONG.GPU PT, RZ, [R4], R9 ;  /* 0x0000000904ff73a8 */ /* 0x00296200041ee100 */
[----:B------:R-:W-:-:S04]  /*0660*/  DEPBAR {5,4,3,2,1,0} ;  /* 0x0000003f0000791a */ /* 0x000fc80000000000 */
[----:B------:R4:W-:Y:S01]  /*0670*/  UTMACCTL.IV [UR28] ;  /* 0x000000001c0079b9 */ /* 0x0009e20008000000 */
[----:B------:R-:W-:Y:S01]  /*0680*/  NOP ;  /* 0x0000000000007918 */ /* 0x000fe20000000000 */
.L_x_12:
[----:B------:R-:W-:Y:S05]  /*0690*/  @P0 BRA `(.L_x_13) ;  /* 0x00000000000c0947 */ /* 0x000fea0003800000 */
[----:B------:R0:W-:Y:S01]  /*06a0*/  UTMACMDFLUSH ;  /* 0x00000000000079b7 */ /* 0x0001e20000000000 */
[----:B------:R-:W-:Y:S05]  /*06b0*/  @P0 BRA `(.L_x_13) ;  /* 0x0000000000040947 */ /* 0x000fea0003800000 */
[----:B------:R-:W-:-:S04]  /*06c0*/  DEPBAR.LE SB0, 0x0 ;  /* 0x000080000000791a */ /* 0x000fc80000000000 */
.L_x_13:
[----:B------:R-:W-:Y:S05]  /*06d0*/  WARPSYNC.ALL ;  /* 0x0000000000007948 */ /* 0x000fea0003800000 */
[----:B-----5:R-:W-:Y:S06]  /*06e0*/  BAR.SYNC.DEFER_BLOCKING 0x0 ;  /* 0x0000000000007b1d */ /* 0x020fec0000010000 */
[----:B------:R-:W-:Y:S02]  /*06f0*/  BSSY B1, `(.L_x_14) ;  /* 0x000000b000017945 */ /* 0x000fe40003800000 */
[----:B------:R-:W-:Y:S06]  /*0700*/  BAR.SYNC.DEFER_BLOCKING 0x0 ;  /* 0x0000000000007b1d */ /* 0x000fec0000010000 */
[----:B------:R5:W-:Y:S01]  /*0710*/  @!P0 STS [R11], RZ ;  /* 0x000000ff0b008388 */ /* 0x000be20000000800 */
[----:B------:R-:W-:Y:S01]  /*0720*/  NOP ;  /* 0x0000000000007918 */ /* 0x000fe20000000000 */
[----:B------:R-:W-:Y:S05]  /*0730*/  @P2 BRA `(.L_x_15) ;  /* 0x0000000000182947 */ /* 0x000fea0003800000 */
[----:B-1234-:R-:W1:Y:S01]  /*0740*/  LDS R4, [UR20+0x8] ;  /* 0x00000814ff047984 */ /* 0x01ee620008000800 */
[----:B------:R-:W2:Y:S01]  /*0750*/  LDC.64 R8, c[0x0][0x218] ;  /* 0x00008600ff087b82 */ /* 0x000ea20000000a00 */
[----:B------:R-:W-:Y:S02]  /*0760*/  IMAD.MOV.U32 R5, RZ, RZ, 0x70 ;  /* 0x00000070ff057424 */ /* 0x000fe400078e00ff */
[----:B--2---:R2:W-:Y:S03]  /*0770*/  STS.64 [UR20], R8 ;  /* 0x00000008ff007988 */ /* 0x0045e60008000a14 */
[----:B-1----:R-:W-:-:S05]  /*0780*/  LOP3.LUT R4, R4, 0x10, R5, 0xd8, !PT ;  /* 0x0000001004047812 */ /* 0x002fca00078ed805 */
[----:B------:R2:W-:Y:S02]  /*0790*/  STS [UR20+0x8], R4 ;  /* 0x00000804ff007988 */ /* 0x0005e40008000814 */
.L_x_15:
[----:B----4-:R-:W-:Y:S05]  /*07a0*/  BSYNC B1 ;  /* 0x0000000000017941 */ /* 0x010fea0003800000 */
.L_x_14:
[----:B------:R-:W-:Y:S04]  /*07b0*/  BSSY B1, `(.L_x_16) ;  /* 0x000000a000017945 */ /* 0x000fe80003800000 */
[----:B------:R-:W-:Y:S05]  /*07c0*/  @P2 BRA `(.L_x_17) ;  /* 0x0000000000202947 */ /* 0x000fea0003800000 */
[----:B-123--:R-:W1:Y:S01]  /*07d0*/  LDS R4, [UR20+0x34] ;  /* 0x00003414ff047984 */ /* 0x00ee620008000800 */
[----:B------:R-:W-:Y:S02]  /*07e0*/  IMAD.MOV.U32 R5, RZ, RZ, 0x3f000000 ;  /* 0x3f000000ff057424 */ /* 0x000fe400078e00ff */
[----:B------:R-:W-:Y:S01]  /*07f0*/  @!P2 IMAD.MOV.U32 R7, RZ, RZ, 0x1f ;  /* 0x0000001fff07a424 */ /* 0x000fe200078e00ff */
[----:B------:R-:W2:Y:S02]  /*0800*/  @!P2 LDS R8, [UR20+0x38] ;  /* 0x00003814ff08a984 */ /* 0x000ea40008000800 */
[----:B-1----:R-:W-:Y:S02]  /*0810*/  LOP3.LUT R4, R4, 0xff000000, R5, 0xb8, !PT ;  /* 0xff00000004047812 */ /* 0x002fe400078eb805 */
[----:B--2---:R-:W-:-:S03]  /*0820*/  @!P2 LOP3.LUT R5, R8, 0xff, R7, 0xb8, !PT ;  /* 0x000000ff0805a812 */ /* 0x004fc600078eb807 */
[----:B------:R4:W-:Y:S04]  /*0830*/  STS [UR20+0x34], R4 ;  /* 0x00003404ff007988 */ /* 0x0009e80008000814 */
[----:B------:R4:W-:Y:S02]  /*0840*/  @!P2 STS [UR20+0x38], R5 ;  /* 0x00003805ff00a988 */ /* 0x0009e40008000814 */
.L_x_17:
[----:B------:R-:W-:Y:S05]  /*0850*/  BSYNC B1 ;  /* 0x0000000000017941 */ /* 0x000fea0003800000 */
.L_x_16:
[----:B------:R-:W-:Y:S04]  /*0860*/  BSSY B1, `(.L_x_18) ;  /* 0x0000004000017945 */ /* 0x000fe80003800000 */
[----:B------:R-:W-:Y:S05]  /*0870*/  @P2 BRA `(.L_x_19) ;  /* 0x0000000000082947 */ /* 0x000fea0003800000 */
[----:B------:R1:W-:Y:S04]  /*0880*/  STS [UR20+0x24], R12 ;  /* 0x0000240cff007988 */ /* 0x0003e80008000814 */
[----:B------:R1:W-:Y:S02]  /*0890*/  STS [UR20+0x20], R6 ;  /* 0x00002006ff007988 */ /* 0x0003e40008000814 */
.L_x_19:
[----:B------:R-:W-:Y:S05]  /*08a0*/  BSYNC B1 ;  /* 0x0000000000017941 */ /* 0x000fea0003800000 */
.L_x_18:
[----:B------:R-:W-:Y:S04]  /*08b0*/  BSSY B1, `(.L_x_20) ;  /* 0x000000e000017945 */ /* 0x000fe80003800000 */
[----:B------:R-:W-:Y:S05]  /*08c0*/  @P2 BRA `(.L_x_21) ;  /* 0x0000000000302947 */ /* 0x000fea0003800000 */
[----:B----4-:R-:W4:Y:S01]  /*08d0*/  LDS R5, [UR20+0x34] ;  /* 0x00003414ff057984 */ /* 0x010f220008000800 */
[----:B-1----:R-:W1:Y:S03]  /*08e0*/  LDC.64 R12, c[0x0][0x240] ;  /* 0x00009000ff0c7b82 */ /* 0x002e660000000a00 */
[----:B--23--:R-:W2:Y:S01]  /*08f0*/  LDS R4, [UR20+0x1c] ;  /* 0x00001c14ff047984 */ /* 0x00cea20008000800 */
[C---:B-1----:R-:W-:Y:S01]  /*0900*/  SHF.L.U64.HI R8, R12.reuse, 0x1, R13 ;  /* 0x000000010c087819 */ /* 0x042fe2000001020d */
[----:B------:R-:W-:-:S03]  /*0910*/  IMAD.SHL.U32 R7, R12, 0x2, RZ ;  /* 0x000000020c077824 */ /* 0x000fc600078e00ff */
[--C-:B------:R-:W-:Y:S02]  /*0920*/  SHF.R.U32.HI R9, RZ, 0x4, R8.reuse ;  /* 0x00000004ff097819 */ /* 0x100fe40000011608 */
[----:B------:R-:W-:-:S05]  /*0930*/  SHF.R.U64 R7, R7, 0x4, R8 ;  /* 0x0000000407077819 */ /* 0x000fca0000001208 */
[----:B------:R1:W-:Y:S01]  /*0940*/  STS [UR20+0xc], R7 ;  /* 0x00000c07ff007988 */ /* 0x0003e20008000814 */
[----:B----4-:R-:W-:Y:S02]  /*0950*/  LOP3.LUT R5, R5, 0x7, RZ, 0xb8, !PT ;  /* 0x0000000705057812 */ /* 0x010fe400078eb8ff */
[----:B--2---:R-:W-:-:S03]  /*0960*/  LOP3.LUT R4, R4, 0xf, R9, 0xb8, !PT ;  /* 0x0000000f04047812 */ /* 0x004fc600078eb809 */
[----:B------:R1:W-:Y:S04]  /*0970*/  STS [UR20+0x34], R5 ;  /* 0x00003405ff007988 */ /* 0x0003e80008000814 */
[----:B------:R1:W-:Y:S02]  /*0980*/  STS [UR20+0x1c], R4 ;  /* 0x00001c04ff007988 */ /* 0x0003e40008000814 */
.L_x_21:
[----:B------:R-:W-:Y:S05]  /*0990*/  BSYNC B1 ;  /* 0x0000000000017941 */ /* 0x000fea0003800000 */
.L_x_20:
[----:B------:R-:W-:Y:S04]  /*09a0*/  BSSY B2, `(.L_x_22) ;  /* 0x000001a000027945 */ /* 0x000fe80003800000 */
[----:B------:R-:W-:Y:S04]  /*09b0*/  BSSY B1, `(.L_x_23) ;  /* 0x0000015000017945 */ /* 0x000fe80003800000 */
[----:B------:R-:W-:Y:S05]  /*09c0*/  @P2 BRA `(.L_x_24) ;  /* 0x0000000000202947 */ /* 0x000fea0003800000 */
[----:B-1234-:R-:W1:Y:S02]  /*09d0*/  LDS R4, [UR20+0x34] ;  /* 0x00003414ff047984 */ /* 0x01ee640008000800 */
[----:B-1----:R-:W-:-:S05]  /*09e0*/  LOP3.LUT R4, R4, 0x38, RZ, 0xb8, !PT ;  /* 0x0000003804047812 */ /* 0x002fca00078eb8ff */
[----:B------:R1:W-:Y:S01]  /*09f0*/  STS [UR20+0x34], R4 ;  /* 0x00003404ff007988 */ /* 0x0003e20008000814 */
[----:B------:R-:W-:Y:S05]  /*0a00*/  @P2 BRA `(.L_x_25) ;  /* 0x0000000000202947 */ /* 0x000fea0003800000 */
[----:B-1----:R-:W1:Y:S01]  /*0a10*/  LDS R4, [UR20+0x8] ;  /* 0x00000814ff047984 */ /* 0x002e620008000800 */
[----:B------:R-:W-:-:S05]  /*0a20*/  IMAD.MOV.U32 R5, RZ, RZ, 0x780 ;  /* 0x00000780ff057424 */ /* 0x000fca00078e00ff */
[----:B-1----:R-:W-:-:S05]  /*0a30*/  LOP3.LUT R4, R4, 0x300, R5, 0xd8, !PT ;  /* 0x0000030004047812 */ /* 0x002fca00078ed805 */
[----:B------:R1:W-:Y:S02]  /*0a40*/  STS [UR20+0x8], R4 ;  /* 0x00000804ff007988 */ /* 0x0003e40008000814 */
.L_x_24:
[----:B------:R-:W-:Y:S05]  /*0a50*/  @P2 BRA `(.L_x_26) ;  /* 0x0000000000282947 */ /* 0x000fea0003800000 */
[----:B-1234-:R-:W1:Y:S02]  /*0a60*/  LDS R4, [UR20+0x8] ;  /* 0x00000814ff047984 */ /* 0x01ee640008000800 */
[----:B-1----:R-:W-:-:S05]  /*0a70*/  LOP3.LUT R4, R4, 0x1800, RZ, 0xb8, !PT ;  /* 0x0000180004047812 */ /* 0x002fca00078eb8ff */
[----:B------:R2:W-:Y:S02]  /*0a80*/  STS [UR20+0x8], R4 ;  /* 0x00000804ff007988 */ /* 0x0005e40008000814 */
.L_x_25:
[----:B------:R-:W-:Y:S05]  /*0a90*/  @P2 BREAK B1 ;  /* 0x0000000000012942 */ /* 0x000fea0003800000 */
[----:B------:R-:W-:Y:S05]  /*0aa0*/  @P2 BRA `(.L_x_27) ;  /* 0x0000000000242947 */ /* 0x000fea0003800000 */
[----:B-12---:R-:W1:Y:S01]  /*0ab0*/  LDS R4, [UR20+0x8] ;  /* 0x00000814ff047984 */ /* 0x006e620008000800 */
[----:B------:R-:W-:-:S05]  /*0ac0*/  IMAD.MOV.U32 R5, RZ, RZ, 0x6000 ;  /* 0x00006000ff057424 */ /* 0x000fca00078e00ff */
[----:B-1----:R-:W-:-:S04]  /*0ad0*/  LOP3.LUT R4, R4, 0x6000, R5, 0xd8, !PT ;  /* 0x0000600004047812 */ /* 0x002fc800078ed805 */
[----:B------:R-:W-:-:S05]  /*0ae0*/  LOP3.LUT R4, R4, 0x400000, RZ, 0xb8, !PT ;  /* 0x0040000004047812 */ /* 0x000fca00078eb8ff */
[----:B------:R1:W-:Y:S02]  /*0af0*/  STS [UR20+0x8], R4 ;  /* 0x00000804ff007988 */ /* 0x0003e40008000814 */
.L_x_26:
[----:B------:R-:W-:Y:S05]  /*0b00*/  BSYNC B1 ;  /* 0x0000000000017941 */ /* 0x000fea0003800000 */
.L_x_23:
[----:B-1234-:R-:W1:Y:S02]  /*0b10*/  @!P2 LDS R4, [UR20+0x8] ;  /* 0x00000814ff04a984 */ /* 0x01ee640008000800 */
[----:B-1----:R-:W-:-:S05]  /*0b20*/  @!P2 LOP3.LUT R4, R4, 0x8000, RZ, 0xb8, !PT ;  /* 0x000080000404a812 */ /* 0x002fca00078eb8ff */
[----:B------:R3:W-:Y:S02]  /*0b30*/  @!P2 STS [UR20+0x8], R4 ;  /* 0x00000804ff00a988 */ /* 0x0007e40008000814 */
.L_x_27:
[----:B------:R-:W-:Y:S05]  /*0b40*/  BSYNC B2 ;  /* 0x0000000000027941 */ /* 0x000fea0003800000 */
.L_x_22:
[----:B------:R-:W-:Y:S05]  /*0b50*/  WARPSYNC.ALL ;  /* 0x0000000000007948 */ /* 0x000fea0003800000 */
[----:B------:R-:W-:-:S04]  /*0b60*/  UIADD3 UR31, UR5, 0x80, URZ ;  /* 0x00000080051f7890 */ /* 0x000fc8000fffe03f */
[----:B------:R-:W-:-:S04]  /*0b70*/  UIADD3 UR30, UP0, UR31, UR32, URZ ;  /* 0x000000201f1e7290 */ /* 0x000fc8000ff1e03f */
[----:B------:R-:W-:Y:S01]  /*0b80*/  ULEA.HI.X.SX32 UR31, UR31, UR33, 0x1, UP0 ;  /* 0x000000211f1f7291 */ /* 0x000fe200080f0e3f */
[----:B------:R-:W-:Y:S11]  /*0b90*/  @P0 BRA `(.L_x_28) ;  /* 0x0000000000280947 */ /* 0x000ff60003800000 */
[----:B-123--:R-:W1:Y:S01]  /*0ba0*/  S2R R4, SR_LANEID ;  /* 0x0000000000047919 */ /* 0x00ee620000000000 */
[----:B------:R-:W-:Y:S05]  /*0bb0*/  WARPSYNC.ALL ;  /* 0x0000000000007948 */ /* 0x000fea0003800000 */
[----:B-1----:R-:W-:-:S05]  /*0bc0*/  IMAD.SHL.U32 R8, R4, 0x4, RZ ;  /* 0x0000000404087824 */ /* 0x002fca00078e00ff */
[----:B------:R-:W1:Y:S01]  /*0bd0*/  LDS R7, [R8+UR20] ;  /* 0x0000001408077984 */ /* 0x000e620008000800 */
[----:B------:R-:W-:-:S05]  /*0be0*/  IADD3 R4, P1, R8, UR30, RZ ;  /* 0x0000001e08047c10 */ /* 0x000fca000ff3e0ff */
[----:B------:R-:W-:-:S05]  /*0bf0*/  IMAD.X R5, RZ, RZ, UR31, P1 ;  /* 0x0000001fff057e24 */ /* 0x000fca00088e06ff */
[----:B-1----:R4:W2:Y:S01]  /*0c00*/  ATOMG.E.EXCH.STRONG.GPU PT, RZ, [R4], R7 ;  /* 0x0000000704ff73a8 */ /* 0x0028a200041ee100 */
[----:B------:R-:W-:-:S04]  /*0c10*/  DEPBAR {5,4,3,2,1,0} ;  /* 0x0000003f0000791a */ /* 0x000fc80000000000 */
[----:B------:R4:W-:Y:S01]  /*0c20*/  UTMACCTL.IV [UR30] ;  /* 0x000000001e0079b9 */ /* 0x0009e20008000000 */
[----:B------:R-:W-:Y:S01]  /*0c30*/  NOP ;  /* 0x0000000000007918 */ /* 0x000fe20000000000 */
.L_x_28:
[----:B------:R-:W-:Y:S05]  /*0c40*/  @P0 BRA `(.L_x_29) ;  /* 0x00000000000c0947 */ /* 0x000fea0003800000 */
[----:B------:R0:W-:Y:S01]  /*0c50*/  UTMACMDFLUSH ;  /* 0x00000000000079b7 */ /* 0x0001e20000000000 */
[----:B------:R-:W-:Y:S05]  /*0c60*/  @P0 BRA `(.L_x_29) ;  /* 0x0000000000040947 */ /* 0x000fea0003800000 */
[----:B------:R-:W-:-:S04]  /*0c70*/  DEPBAR.LE SB0, 0x0 ;  /* 0x000080000000791a */ /* 0x000fc80000000000 */
.L_x_29:
[----:B------:R-:W-:Y:S05]  /*0c80*/  WARPSYNC.ALL ;  /* 0x0000000000007948 */ /* 0x000fea0003800000 */
[----:B--2---:R-:W-:Y:S06]  /*0c90*/  BAR.SYNC.DEFER_BLOCKING 0x0 ;  /* 0x0000000000007b1d */ /* 0x004fec0000010000 */
[----:B------:R-:W-:Y:S02]  /*0ca0*/  BSSY B2, `(.L_x_30) ;  /* 0x000000b000027945 */ /* 0x000fe40003800000 */
[----:B------:R-:W-:Y:S06]  /*0cb0*/  BAR.SYNC.DEFER_BLOCKING 0x0 ;  /* 0x0000000000007b1d */ /* 0x000fec0000010000 */
[----:B------:R2:W-:Y:S01]  /*0cc0*/  @!P0 STS [R11], RZ ;  /* 0x000000ff0b008388 */ /* 0x0005e20000000800 */
[----:B------:R-:W-:Y:S01]  /*0cd0*/  NOP ;  /* 0x0000000000007918 */ /* 0x000fe20000000000 */
[----:B------:R-:W-:Y:S05]  /*0ce0*/  @P2 BRA `(.L_x_31) ;  /* 0x0000000000182947 */ /* 0x000fea0003800000 */
[----:B-1-34-:R-:W1:Y:S01]  /*0cf0*/  LDS R4, [UR20+0x8] ;  /* 0x00000814ff047984 */ /* 0x01ae620008000800 */
[----:B------:R-:W3:Y:S01]  /*0d00*/  LDC.64 R8, c[0x0][0x220] ;  /* 0x00008800ff087b82 */ /* 0x000ee20000000a00 */
[----:B------:R-:W-:Y:S02]  /*0d10*/  IMAD.MOV.U32 R5, RZ, RZ, 0x70 ;  /* 0x00000070ff057424 */ /* 0x000fe400078e00ff */
[----:B---3--:R3:W-:Y:S03]  /*0d20*/  STS.64 [UR20], R8 ;  /* 0x00000008ff007988 */ /* 0x0087e60008000a14 */
[----:B-1----:R-:W-:-:S05]  /*0d30*/  LOP3.LUT R4, R4, 0x10, R5, 0xd8, !PT ;  /* 0x0000001004047812 */ /* 0x002fca00078ed805 */
[----:B------:R3:W-:Y:S02]  /*0d40*/  STS [UR20+0x8], R4 ;  /* 0x00000804ff007988 */ /* 0x0007e40008000814 */
.L_x_31:
[----:B----4-:R-:W-:Y:S05]  /*0d50*/  BSYNC B2 ;  /* 0x0000000000027941 */ /* 0x010fea0003800000 */
.L_x_30:
[----:B------:R-:W-:Y:S04]  /*0d60*/  BSSY B3, `(.L_x_32) ;  /* 0x0000011000037945 */ /* 0x000fe80003800000 */
[----:B------:R-:W-:Y:S04]  /*0d70*/  BSSY B2, `(.L_x_33) ;  /* 0x000000e000027945 */ /* 0x000fe80003800000 */
[----:B------:R-:W-:Y:S05]  /*0d80*/  @P2 BRA `(.L_x_34) ;  /* 0x0000000000242947 */ /* 0x000fea0003800000 */
[----:B-1-3--:R-:W1:Y:S01]  /*0d90*/  LDS R4, [UR20+0x34] ;  /* 0x00003414ff047984 */ /* 0x00ae620008000800 */
[----:B------:R-:W-:-:S05]  /*0da0*/  IMAD.MOV.U32 R5, RZ, RZ, 0x3f000000 ;  /* 0x3f000000ff057424 */ /* 0x000fca00078e00ff */
[----:B-1----:R-:W-:-:S05]  /*0db0*/  LOP3.LUT R4, R4, 0xff000000, R5, 0xb8, !PT ;  /* 0xff00000004047812 */ /* 0x002fca00078eb805 */
[----:B------:R1:W-:Y:S01]  /*0dc0*/  STS [UR20+0x34], R4 ;  /* 0x00003404ff007988 */ /* 0x0003e20008000814 */
[----:B------:R-:W-:Y:S05]  /*0dd0*/  @P2 BRA `(.L_x_35) ;  /* 0x00000000001c2947 */ /* 0x000fea0003800000 */
[----:B-1----:R-:W1:Y:S01]  /*0de0*/  LDS R4, [UR20+0x38] ;  /* 0x00003814ff047984 */ /* 0x002e620008000800 */
[----:B------:R-:W-:-:S05]  /*0df0*/  IMAD.MOV.U32 R5, RZ, RZ, 0x7f ;  /* 0x0000007fff057424 */ /* 0x000fca00078e00ff */
[----:B-1----:R-:W-:-:S05]  /*0e00*/  LOP3.LUT R4, R4, 0xff, R5, 0xb8, !PT ;  /* 0x000000ff04047812 */ /* 0x002fca00078eb805 */
[----:B------:R4:W-:Y:S02]  /*0e10*/  STS [UR20+0x38], R4 ;  /* 0x00003804ff007988 */ /* 0x0009e40008000814 */
.L_x_34:
[----:B------:R-:W-:Y:S05]  /*0e20*/  @P2 BREAK B2 ;  /* 0x0000000000022942 */ /* 0x000fea0003800000 */
[----:B------:R-:W-:Y:S05]  /*0e30*/  @P2 BRA `(.L_x_36) ;  /* 0x00000000000c2947 */ /* 0x000fea0003800000 */
[----:B------:R1:W-:Y:S02]  /*0e40*/  STS [UR20+0x20], R6 ;  /* 0x00002006ff007988 */ /* 0x0003e40008000814 */
.L_x_35:
[----:B------:R-:W-:Y:S05]  /*0e50*/  BSYNC B2 ;  /* 0x0000000000027941 */ /* 0x000fea0003800000 */
.L_x_33:
[----:B------:R1:W-:Y:S02]  /*0e60*/  @!P2 STS [UR20+0x24], R3 ;  /* 0x00002403ff00a988 */ /* 0x0003e40008000814 */
.L_x_36:
[----:B------:R-:W-:Y:S05]  /*0e70*/  BSYNC B3 ;  /* 0x0000000000037941 */ /* 0x000fea0003800000 */
.L_x_32:
[----:B------:R-:W-:Y:S05]  /*0e80*/  WARPSYNC.ALL ;  /* 0x0000000000007948 */ /* 0x000fea0003800000 */
[----:B------:R-:W-:Y:S04]  /*0e90*/  BSSY B3, `(.L_x_37) ;  /* 0x000000e000037945 */ /* 0x000fe80003800000 */
[----:B------:R-:W-:Y:S05]  /*0ea0*/  @P2 BRA `(.L_x_38) ;  /* 0x0000000000302947 */ /* 0x000fea0003800000 */
[----:B-1-34-:R-:W1:Y:S01]  /*0eb0*/  LDS R4, [UR20+0x34] ;  /* 0x00003414ff047984 */ /* 0x01ae620008000800 */
[----:B------:R-:W3:Y:S03]  /*0ec0*/  LDC.64 R8, c[0x0][0x248] ;  /* 0x00009200ff087b82 */ /* 0x000ee60000000a00 */
[----:B------:R-:W4:Y:S01]  /*0ed0*/  LDS R3, [UR20+0x1c] ;  /* 0x00001c14ff037984 */ /* 0x000f220008000800 */
[C---:B---3--:R-:W-:Y:S01]  /*0ee0*/  SHF.L.U64.HI R6, R8.reuse, 0x1, R9 ;  /* 0x0000000108067819 */ /* 0x048fe20000010209 */
[----:B------:R-:W-:-:S03]  /*0ef0*/  IMAD.SHL.U32 R5, R8, 0x2, RZ ;  /* 0x0000000208057824 */ /* 0x000fc600078e00ff */
[--C-:B------:R-:W-:Y:S02]  /*0f00*/  SHF.R.U32.HI R8, RZ, 0x4, R6.reuse ;  /* 0x00000004ff087819 */ /* 0x100fe40000011606 */
[----:B------:R-:W-:-:S05]  /*0f10*/  SHF.R.U64 R5, R5, 0x4, R6 ;  /* 0x0000000405057819 */ /* 0x000fca0000001206 */
[----:B------:R3:W-:Y:S01]  /*0f20*/  STS [UR20+0xc], R5 ;  /* 0x00000c05ff007988 */ /* 0x0007e20008000814 */
[----:B-1----:R-:W-:Y:S02]  /*0f30*/  LOP3.LUT R4, R4, 0x7, RZ, 0xb8, !PT ;  /* 0x0000000704047812 */ /* 0x002fe400078eb8ff */
[----:B----4-:R-:W-:-:S03]  /*0f40*/  LOP3.LUT R3, R3, 0xf, R8, 0xb8, !PT ;  /* 0x0000000f03037812 */ /* 0x010fc600078eb808 */
[----:B------:R3:W-:Y:S04]  /*0f50*/  STS [UR20+0x34], R4 ;  /* 0x00003404ff007988 */ /* 0x0007e80008000814 */
[----:B------:R3:W-:Y:S02]  /*0f60*/  STS [UR20+0x1c], R3 ;  /* 0x00001c03ff007988 */ /* 0x0007e40008000814 */
.L_x_38:
[----:B------:R-:W-:Y:S05]  /*0f70*/  BSYNC B3 ;  /* 0x0000000000037941 */ /* 0x000fea0003800000 */
.L_x_37:
[----:B------:R-:W-:Y:S04]  /*0f80*/  BSSY B3, `(.L_x_39) ;  /* 0x000001a000037945 */ /* 0x000fe80003800000 */
[----:B------:R-:W-:Y:S04]  /*0f90*/  BSSY B4, `(.L_x_40) ;  /* 0x0000015000047945 */ /* 0x000fe80003800000 */
[----:B------:R-:W-:Y:S05]  /*0fa0*/  @P2 BRA `(.L_x_41) ;  /* 0x0000000000202947 */ /* 0x000fea0003800000 */
[----:B-1-3--:R-:W1:Y:S02]  /*0fb0*/  LDS R3, [UR20+0x34] ;  /* 0x00003414ff037984 */ /* 0x00ae640008000800 */
[----:B-1----:R-:W-:-:S05]  /*0fc0*/  LOP3.LUT R3, R3, 0x38, RZ, 0xb8, !PT ;  /* 0x0000003803037812 */ /* 0x002fca00078eb8ff */
[----:B------:R1:W-:Y:S01]  /*0fd0*/  STS [UR20+0x34], R3 ;  /* 0x00003403ff007988 */ /* 0x0003e20008000814 */
[----:B------:R-:W-:Y:S05]  /*0fe0*/  @P2 BRA `(.L_x_42) ;  /* 0x0000000000202947 */ /* 0x000fea0003800000 */
[----:B-1----:R-:W1:Y:S01]  /*0ff0*/  LDS R3, [UR20+0x8] ;  /* 0x00000814ff037984 */ /* 0x002e620008000800 */
[----:B----4-:R-:W-:-:S05]  /*1000*/  IMAD.MOV.U32 R4, RZ, RZ, 0x780 ;  /* 0x00000780ff047424 */ /* 0x010fca00078e00ff */
[----:B-1----:R-:W-:-:S05]  /*1010*/  LOP3.LUT R3, R3, 0x300, R4, 0xd8, !PT ;  /* 0x0000030003037812 */ /* 0x002fca00078ed804 */
[----:B------:R1:W-:Y:S02]  /*1020*/  STS [UR20+0x8], R3 ;  /* 0x00000803ff007988 */ /* 0x0003e40008000814 */
.L_x_41:
[----:B------:R-:W-:Y:S05]  /*1030*/  @P2 BRA `(.L_x_43) ;  /* 0x0000000000282947 */ /* 0x000fea0003800000 */
[----:B-1-3--:R-:W1:Y:S02]  /*1040*/  LDS R3, [UR20+0x8] ;  /* 0x00000814ff037984 */ /* 0x00ae640008000800 */
[----:B-1----:R-:W-:-:S05]  /*1050*/  LOP3.LUT R3, R3, 0x1800, RZ, 0xb8, !PT ;  /* 0x0000180003037812 */ /* 0x002fca00078eb8ff */
[----:B------:R3:W-:Y:S02]  /*1060*/  STS [UR20+0x8], R3 ;  /* 0x00000803ff007988 */ /* 0x0007e40008000814 */
.L_x_42:
[----:B------:R-:W-:Y:S05]  /*1070*/  @P2 BREAK B4 ;  /* 0x0000000000042942 */ /* 0x000fea0003800000 */
[----:B------:R-:W-:Y:S05]  /*1080*/  @P2 BRA `(.L_x_44) ;  /* 0x0000000000242947 */ /* 0x000fea0003800000 */
[----:B-1-3--:R-:W1:Y:S01]  /*1090*/  LDS R3, [UR20+0x8] ;  /* 0x00000814ff037984 */ /* 0x00ae620008000800 */
[----:B----4-:R-:W-:-:S05]  /*10a0*/  IMAD.MOV.U32 R4, RZ, RZ, 0x6000 ;  /* 0x00006000ff047424 */ /* 0x010fca00078e00ff */
[----:B-1----:R-:W-:-:S04]  /*10b0*/  LOP3.LUT R3, R3, 0x6000, R4, 0xd8, !PT ;  /* 0x0000600003037812 */ /* 0x002fc800078ed804 */
[----:B------:R-:W-:-:S05]  /*10c0*/  LOP3.LUT R3, R3, 0x400000, RZ, 0xb8, !PT ;  /* 0x0040000003037812 */ /* 0x000fca00078eb8ff */
[----:B------:R1:W-:Y:S02]  /*10d0*/  STS [UR20+0x8], R3 ;  /* 0x00000803ff007988 */ /* 0x0003e40008000814 */
.L_x_43:
[----:B------:R-:W-:Y:S05]  /*10e0*/  BSYNC B4 ;  /* 0x0000000000047941 */ /* 0x000fea0003800000 */
.L_x_40:
[----:B-1-3--:R-:W1:Y:S02]  /*10f0*/  @!P2 LDS R3, [UR20+0x8] ;  /* 0x00000814ff03a984 */ /* 0x00ae640008000800 */
[----:B-1----:R-:W-:-:S05]  /*1100*/  @!P2 LOP3.LUT R3, R3, 0x8000, RZ, 0xb8, !PT ;  /* 0x000080000303a812 */ /* 0x002fca00078eb8ff */
[----:B------:R1:W-:Y:S02]  /*1110*/  @!P2 STS [UR20+0x8], R3 ;  /* 0x00000803ff00a988 */ /* 0x0003e40008000814 */
.L_x_44:
[----:B------:R-:W-:Y:S05]  /*1120*/  BSYNC B3 ;  /* 0x0000000000037941 */ /* 0x000fea0003800000 */
.L_x_39:
[----:B------:R-:W-:Y:S05]  /*1130*/  WARPSYNC.ALL ;  /* 0x0000000000007948 */ /* 0x000fea0003800000 */
[----:B------:R-:W-:Y:S01]  /*1140*/  UIADD3 UR5, UR5, 0x100, URZ ;  /* 0x0000010005057890 */ /* 0x000fe2000fffe03f */
[----:B------:R-:W-:Y:S02]  /*1150*/  ISETP.GE.AND P1, PT, R10, 0x1, PT ;  /* 0x000000010a00780c */ /* 0x000fe40003f26270 */
[----:B------:R-:W-:Y:S02]  /*1160*/  CS2R R56, SRZ ;  /* 0x0000000000387805 */ /* 0x000fe4000001ff00 */
[----:B------:R-:W-:Y:S01]  /*1170*/  CS2R R58, SRZ ;  /* 0x00000000003a7805 */ /* 0x000fe2000001ff00 */
[----:B------:R-:W-:Y:S01]  /*1180*/  UIADD3 UR32, UP0, UR5, UR32, URZ ;  /* 0x0000002005207290 */ /* 0x000fe2000ff1e03f */
[----:B------:R-:W-:-:S02]  /*1190*/  CS2R R60, SRZ ;  /* 0x00000000003c7805 */ /* 0x000fc4000001ff00 */
[----:B------:R-:W-:Y:S02]  /*11a0*/  CS2R R62, SRZ ;  /* 0x00000000003e7805 */ /* 0x000fe4000001ff00 */
[----:B------:R-:W-:Y:S01]  /*11b0*/  CS2R R64, SRZ ;  /* 0x0000000000407805 */ /* 0x000fe2000001ff00 */
[----:B------:R-:W-:Y:S01]  /*11c0*/  ULEA.HI.X.SX32 UR33, UR5, UR33, 0x1, UP0 ;  /* 0x0000002105217291 */ /* 0x000fe200080f0e3f */
[----:B------:R-:W-:Y:S02]  /*11d0*/  CS2R R66, SRZ ;  /* 0x0000000000427805 */ /* 0x000fe4000001ff00 */
[----:B------:R-:W-:Y:S02]  /*11e0*/  CS2R R68, SRZ ;  /* 0x0000000000447805 */ /* 0x000fe4000001ff00 */
[----:B------:R-:W-:Y:S02]  /*11f0*/  CS2R R70, SRZ ;  /* 0x0000000000467805 */ /* 0x000fe4000001ff00 */
[----:B------:R-:W-:-:S02]  /*1200*/  CS2R R72, SRZ ;  /* 0x0000000000487805 */ /* 0x000fc4000001ff00 */
[----:B------:R-:W-:Y:S02]  /*1210*/  CS2R R74, SRZ ;  /* 0x00000000004a7805 */ /* 0x000fe4000001ff00 */
[----:B------:R-:W-:Y:S02]  /*1220*/  CS2R R76, SRZ ;  /* 0x00000000004c7805 */ /* 0x000fe4000001ff00 */
[----:B------:R-:W-:Y:S02]  /*1230*/  CS2R R78, SRZ ;  /* 0x00000000004e7805 */ /* 0x000fe4000001ff00 */
[----:B------:R-:W-:Y:S02]  /*1240*/  CS2R R80, SRZ ;  /* 0x0000000000507805 */ /* 0x000fe4000001ff00 */
[----:B------:R-:W-:Y:S02]  /*1250*/  CS2R R82, SRZ ;  /* 0x0000000000527805 */ /* 0x000fe4000001ff00 */
[----:B------:R-:W-:-:S02]  /*1260*/  CS2R R84, SRZ ;  /* 0x0000000000547805 */ /* 0x000fc4000001ff00 */
[----:B------:R-:W-:Y:S02]  /*1270*/  CS2R R86, SRZ ;  /* 0x0000000000567805 */ /* 0x000fe4000001ff00 */
[----:B------:R-:W-:Y:S02]  /*1280*/  CS2R R24, SRZ ;  /* 0x0000000000187805 */ /* 0x000fe4000001ff00 */
[----:B------:R-:W-:Y:S02]  /*1290*/  CS2R R26, SRZ ;  /* 0x00000000001a7805 */ /* 0x000fe4000001ff00 */
[----:B------:R-:W-:Y:S01]  /*12a0*/  CS2R R28, SRZ ;  /* 0x00000000001c7805 */ /* 0x000fe2000001ff00 */
[----:B------:R-:W-:Y:S01]  /*12b0*/  IMAD.MOV.U32 R30, RZ, RZ, RZ ;  /* 0x000000ffff1e7224 */ /* 0x000fe200078e00ff */
[----:B------:R-:W-:Y:S06]  /*12c0*/  @P0 BRA `(.L_x_45) ;  /* 0x0000000000280947 */ /* 0x000fec0003800000 */
[----:B-1-3--:R-:W1:Y:S01]  /*12d0*/  S2R R3, SR_LANEID ;  /* 0x0000000000037919 */ /* 0x00ae620000000000 */
[----:B------:R-:W-:Y:S05]  /*12e0*/  WARPSYNC.ALL ;  /* 0x0000000000007948 */ /* 0x000fea0003800000 */
[----:B-1----:R-:W-:-:S05]  /*12f0*/  IMAD.SHL.U32 R6, R3, 0x4, RZ ;  /* 0x0000000403067824 */ /* 0x002fca00078e00ff */
[----:B------:R-:W1:Y:S01]  /*1300*/  LDS R3, [R6+UR20] ;  /* 0x0000001406037984 */ /* 0x000e620008000800 */
[----:B----4-:R-:W-:-:S05]  /*1310*/  IADD3 R4, P3, R6, UR32, RZ ;  /* 0x0000002006047c10 */ /* 0x010fca000ff7e0ff */
[----:B------:R-:W-:-:S05]  /*1320*/  IMAD.X R5, RZ, RZ, UR33, P3 ;  /* 0x00000021ff057e24 */ /* 0x000fca00098e06ff */
[----:B-1----:R1:W3:Y:S01]  /*1330*/  ATOMG.E.EXCH.STRONG.GPU PT, RZ, [R4], R3 ;  /* 0x0000000304ff73a8 */ /* 0x0022e200041ee100 */
[----:B------:R-:W-:-:S04]  /*1340*/  DEPBAR {5,4,3,2,1,0} ;  /* 0x0000003f0000791a */ /* 0x000fc80000000000 */
[----:B------:R1:W-:Y:S01]  /*1350*/  UTMACCTL.IV [UR32] ;  /* 0x00000000200079b9 */ /* 0x0003e20008000000 */
[----:B------:R-:W-:Y:S01]  /*1360*/  NOP ;  /* 0x0000000000007918 */ /* 0x000fe20000000000 */
.L_x_45:
[----:B------:R-:W-:Y:S05]  /*1370*/  @P0 BRA `(.L_x_46) ;  /* 0x00000000000c0947 */ /* 0x000fea0003800000 */
[----:B------:R0:W-:Y:S01]  /*1380*/  UTMACMDFLUSH ;  /* 0x00000000000079b7 */ /* 0x0001e20000000000 */
[----:B------:R-:W-:Y:S05]  /*1390*/  @P0 BRA `(.L_x_46) ;  /* 0x0000000000040947 */ /* 0x000fea0003800000 */
[----:B------:R-:W-:-:S04]  /*13a0*/  DEPBAR.LE SB0, 0x0 ;  /* 0x000080000000791a */ /* 0x000fc80000000000 */
.L_x_46:
[----:B------:R-:W-:Y:S05]  /*13b0*/  WARPSYNC.ALL ;  /* 0x0000000000007948 */ /* 0x000fea0003800000 */
[----:B---3--:R-:W-:Y:S01]  /*13c0*/  BAR.SYNC.DEFER_BLOCKING 0x0 ;  /* 0x0000000000007b1d */ /* 0x008fe20000010000 */
[----:B------:R-:W-:Y:S01]  /*13d0*/  USHF.L.U32 UR11, UR23, 0x7, URZ ;  /* 0x00000007170b7899 */ /* 0x000fe2000800063f */
[----:B------:R-:W-:Y:S01]  /*13e0*/  IMAD.MOV.U32 R31, RZ, RZ, RZ ;  /* 0x000000ffff1f7224 */ /* 0x000fe200078e00ff */
[----:B------:R-:W-:Y:S01]  /*13f0*/  USHF.L.U32 UR14, UR34, 0x6, URZ ;  /* 0x00000006220e7899 */ /* 0x000fe2000800063f */
[----:B------:R-:W-:Y:S02]  /*1400*/  CS2R R32, SRZ ;  /* 0x0000000000207805 */ /* 0x000fe4000001ff00 */
[----:B------:R-:W-:Y:S01]  /*1410*/  CS2R R34, SRZ ;  /* 0x0000000000227805 */ /* 0x000fe2000001ff00 */
[----:B------:R-:W-:Y:S01]  /*1420*/  VOTEU.ALL UP0, P2 ;  /* 0x00000000003f7886 */ /* 0x000fe20001000000 */
[----:B------:R-:W-:Y:S01]  /*1430*/  UMOV UR6, 0x1 ;  /* 0x0000000100067882 */ /* 0x000fe20000000000 */
[----:B------:R-:W-:Y:S01]  /*1440*/  VOTEU.ALL UP1, P2 ;  /* 0x00000000003f7886 */ /* 0x000fe20001020000 */
[----:B------:R-:W-:-:S02]  /*1450*/  CS2R R36, SRZ ;  /* 0x0000000000247805 */ /* 0x000fc4000001ff00 */
[----:B------:R-:W-:Y:S01]  /*1460*/  CS2R R38, SRZ ;  /* 0x0000000000267805 */ /* 0x000fe2000001ff00 */
[----:B------:R-:W-:-:S04]  /*1470*/  @!UP0 UIADD3 UR8, -UR6, 0x100000, URZ ;  /* 0x0010000006088890 */ /* 0x000fc8000fffe13f */
[----:B------:R-:W-:Y:S02]  /*1480*/  @!UP0 USHF.L.U32 UR9, UR8, 0xb, URZ ;  /* 0x0000000b08098899 */ /* 0x000fe4000800063f */
[----:B------:R-:W-:Y:S01]  /*1490*/  @!UP0 USHF.L.U32 UR8, UR8, 0x1, URZ ;  /* 0x0000000108088899 */ /* 0x000fe2000800063f */
[----:B------:R-:W-:Y:S01]  /*14a0*/  CS2R R40, SRZ ;  /* 0x0000000000287805 */ /* 0x000fe2000001ff00 */
[----:B------:R-:W-:-:S04]  /*14b0*/  @!UP0 UIADD3 UR6, -UR6, 0x100000, URZ ;  /* 0x0010000006068890 */ /* 0x000fc8000fffe13f */
[----:B------:R-:W-:Y:S02]  /*14c0*/  @!UP0 USHF.L.U32 UR7, UR6, 0xb, URZ ;  /* 0x0000000b06078899 */ /* 0x000fe4000800063f */
[----:B------:R-:W-:Y:S01]  /*14d0*/  @!UP0 USHF.L.U32 UR6, UR6, 0x1, URZ ;  /* 0x0000000106068899 */ /* 0x000fe2000800063f */
[----:B------:R-:W-:Y:S01]  /*14e0*/  CS2R R42, SRZ ;  /* 0x00000000002a7805 */ /* 0x000fe2000001ff00 */
[----:B------:R-:W-:Y:S01]  /*14f0*/  VOTEU.ALL UP0, P2 ;  /* 0x00000000003f7886 */ /* 0x000fe20001000000 */
[----:B------:R-:W-:Y:S02]  /*1500*/  CS2R R44, SRZ ;  /* 0x00000000002c7805 */ /* 0x000fe4000001ff00 */
[----:B------:R-:W-:Y:S02]  /*1510*/  CS2R R46, SRZ ;  /* 0x00000000002e7805 */ /* 0x000fe4000001ff00 */
[----:B------:R-:W-:Y:S02]  /*1520*/  CS2R R48, SRZ ;  /* 0x0000000000307805 */ /* 0x000fe4000001ff00 */
[----:B------:R-:W-:-:S02]  /*1530*/  CS2R R50, SRZ ;  /* 0x0000000000327805 */ /* 0x000fc4000001ff00 */
[----:B------:R-:W-:Y:S02]  /*1540*/  CS2R R52, SRZ ;  /* 0x0000000000347805 */ /* 0x000fe4000001ff00 */
[----:B------:R-:W-:Y:S01]  /*1550*/  CS2R R54, SRZ ;  /* 0x0000000000367805 */ /* 0x000fe2000001ff00 */
[----:B------:R-:W3:Y:S02]  /*1560*/  FENCE.VIEW.ASYNC.S ;  /* 0x00000000000073c6 */ /* 0x000ee40000000000 */
[----:B---3--:R3:W4:Y:S02]  /*1570*/  @!UP0 SYNCS.EXCH.64 URZ, [UR20+0x6000], UR8 ;  /* 0x00600008143f85b2 */ /* 0x0087240008000100 */
[----:B----4-:R-:W-:Y:S06]  /*1580*/  BAR.SYNC.DEFER_BLOCKING 0x0 ;  /* 0x0000000000007b1d */ /* 0x010fec0000010000 */
[----:B------:R3:W4:Y:S01]  /*1590*/  @!UP1 SYNCS.EXCH.64 URZ, [UR20+0x6008], UR6 ;  /* 0x00600806143f95b2 */ /* 0x0007220008000100 */
[----:B------:R-:W-:Y:S05]  /*15a0*/  @!P1 BRA `(.L_x_47) ;  /* 0x0000000400889947 */ /* 0x000fea0003800000 */
        /* <DEDUP_REMOVED lines=31> */
[----:B------:R-:W-:Y:S01]  /*17a0*/  CS2R R54, SRZ ;  /* 0x0000000000367805 */ /* 0x000fe2000001ff00 */
[----:B------:R-:W-:Y:S01]  /*17b0*/  UMOV UR5, URZ ;  /* 0x0000003f00057c82 */ /* 0x000fe20008000000 */
[----:B------:R-:W-:-:S05]  /*17c0*/  UMOV UR10, URZ ;  /* 0x0000003f000a7c82 */ /* 0x000fca0008000000 */
.L_x_49:
[----:B----4-:R-:W-:Y:S01]  /*17d0*/  BAR.SYNC.DEFER_BLOCKING 0x0 ;  /* 0x0000000000007b1d */ /* 0x010fe20000010000 */
[----:B------:R-:W-:Y:S01]  /*17e0*/  ULEA UR18, UR5, UR20, 0x3 ;  /* 0x0000001405127291 */ /* 0x000fe2000f8e183f */
[----:B-1----:R-:W-:Y:S01]  /*17f0*/  @!P2 IMAD.MOV.U32 R3, RZ, RZ, 0x3000 ;  /* 0x00003000ff03a424 */ /* 0x002fe200078e00ff */
[----:B------:R-:W-:Y:S01]  /*1800*/  ELECT P0, URZ, PT ;  /* 0x00000000003f782f */ /* 0x000fe20003800000 */
[----:B---3--:R-:W-:-:S03]  /*1810*/  ULEA UR8, UR5, UR20, 0xd ;  /* 0x0000001405087291 */ /* 0x008fc6000f8e683f */
[----:B------:R-:W-:Y:S02]  /*1820*/  ISETP.LT.U32.AND P0, PT, R2, 0x20, P0 ;  /* 0x000000200200780c */ /* 0x000fe40000701070 */
[----:B------:R-:W-:Y:S01]  /*1830*/  ELECT P1, URZ, PT ;  /* 0x00000000003f782f */ /* 0x000fe20003820000 */
[----:B------:R-:W-:-:S03]  /*1840*/  ULEA UR12, UR5, UR20, 0xc ;  /* 0x00000014050c7291 */ /* 0x000fc6000f8e603f */
[----:B------:R-:W-:Y:S01]  /*1850*/  ISETP.LT.U32.AND P1, PT, R2, 0x20, P1 ;  /* 0x000000200200780c */ /* 0x000fe20000f21070 */
[----:B------:R-:W-:Y:S01]  /*1860*/  UMOV UR15, UR10 ;  /* 0x0000000a000f7c82 */ /* 0x000fe20008000000 */
[----:B------:R-:W-:-:S05]  /*1870*/  UIADD3 UR12, UR12, 0x4000, URZ ;  /* 0x000040000c0c7890 */ /* 0x000fca000fffe03f */
[----:B------:R-:W-:Y:S01]  /*1880*/  VOTEU.ANY UP0, P0 ;  /* 0x00000000003f7886 */ /* 0x000fe20000000100 */
[----:B------:R-:W-:Y:S01]  /*1890*/  VOTEU.ANY UP2, P0 ;  /* 0x00000000003f7886 */ /* 0x000fe20000040100 */
[----:B------:R1:W-:Y:S01]  /*18a0*/  @!P2 SYNCS.ARRIVE.TRANS64 RZ, [UR18+0x6000], R3 ;  /* 0x00600003ffffa9a7 */ /* 0x0003e20008000012 */
[----:B------:R3:W-:Y:S06]  /*18b0*/  MEMBAR.ALL.CTA ;  /* 0x0000000000007992 */ /* 0x0007ec0000008000 */
[----:B---3--:R-:W3:Y:S01]  /*18c0*/  FENCE.VIEW.ASYNC.S ;  /* 0x00000000000073c6 */ /* 0x008ee20000000000 */
[----:B------:R-:W-:Y:S01]  /*18d0*/  @UP0 UIADD3 UR9, UR18, 0x6000, URZ ;  /* 0x0000600012090890 */ /* 0x000fe2000fffe03f */
[----:B------:R-:W-:Y:S01]  /*18e0*/  @UP0 UMOV UR6, UR28 ;  /* 0x0000001c00060c82 */ /* 0x000fe20008000000 */
[----:B------:R-:W-:Y:S01]  /*18f0*/  @UP0 UMOV UR7, UR29 ;  /* 0x0000001d00070c82 */ /* 0x000fe20008000000 */
[----:B---3--:R-:W-:Y:S01]  /*1900*/  VOTEU.ANY UP1, P1 ;  /* 0x00000000003f7886 */ /* 0x008fe20000820100 */
[----:B------:R-:W-:Y:S01]  /*1910*/  VOTEU.ANY UP3, P1 ;  /* 0x00000000003f7886 */ /* 0x000fe20000860100 */
[----:B-1----:R-:W-:-:S03]  /*1920*/  IMAD.U32 R3, RZ, RZ, UR4 ;  /* 0x00000004ff037e24 */ /* 0x002fc6000f8e00ff */
[----:B------:R-:W-:Y:S01]  /*1930*/  @UP1 UIADD3 UR13, UR18, 0x6000, URZ ;  /* 0x00006000120d1890 */ /* 0x000fe2000fffe03f */
[----:B------:R-:W-:Y:S01]  /*1940*/  @UP1 UMOV UR16, UR30 ;  /* 0x0000001e00101c82 */ /* 0x000fe20008000000 */
[----:B------:R-:W-:Y:S01]  /*1950*/  @UP1 UMOV UR17, UR31 ;  /* 0x0000001f00111c82 */ /* 0x000fe20008000000 */
[----:B------:R-:W-:Y:S01]  /*1960*/  SHF.L.U32 R3, R3, 0x1f, RZ ;  /* 0x0000001f03037819 */ /* 0x000fe200000006ff */
[----:B------:R-:W-:Y:S06]  /*1970*/  BAR.SYNC.DEFER_BLOCKING 0x0 ;  /* 0x0000000000007b1d */ /* 0x000fec0000010000 */
[----:B------:R1:W-:Y:S02]  /*1980*/  @UP2 UTMALDG.2D [UR8], [UR6] ;  /* 0x00000008060025b4 */ /* 0x0003e40008008000 */
[----:B------:R-:W-:Y:S06]  /*1990*/  BAR.SYNC.DEFER_BLOCKING 0x0 ;  /* 0x0000000000007b1d */ /* 0x000fec0000010000 */
[----:B------:R1:W-:Y:S02]  /*19a0*/  @UP3 UTMALDG.2D [UR12], [UR16] ;  /* 0x0000000c100035b4 */ /* 0x0003e40008008000 */
[----:B------:R-:W-:Y:S06]  /*19b0*/  BAR.SYNC.DEFER_BLOCKING 0x0 ;  /* 0x0000000000007b1d */ /* 0x000fec0000010000 */
[----:B------:R-:W3:Y:S02]  /*19c0*/  SYNCS.PHASECHK.TRANS64.TRYWAIT P0, [UR18+0x6000], R3 ;  /* 0x00600003ff0075a7 */ /* 0x000ee40008000152 */
[----:B-1-3--:R-:W-:Y:S05]  /*19d0*/  @!P0 BRA `(.L_x_48) ;  /* 0x0000000400a88947 */ /* 0x00afea0003800000 */
.L_x_50:
[----:B------:R-:W-:Y:S01]  /*19e0*/  USHF.R.U32.HI UR16, URZ, 0x4, UR8 ;  /* 0x000000043f107899 */ /* 0x000fe20008011608 */
[----:B------:R-:W-:Y:S02]  /*19f0*/  WARPGROUP.DEPBAR.LE gsb0, 0x0 ;  /* 0x00008000000079c5 */ /* 0x000fe40000010000 */
[----:B------:R-:W-:Y:S01]  /*1a00*/  USHF.R.U32.HI UR6, URZ, 0x4, UR12 ;  /* 0x000000043f067899 */ /* 0x000fe2000801160c */
[----:B------:R-:W-:Y:S01]  /*1a10*/  WARPGROUP.ARRIVE ;  /* 0x00000000000079c5 */ /* 0x000fe20000000000 */
[----:B------:R-:W-:Y:S01]  /*1a20*/  USGXT.U32 UR16, UR16, 0xe ;  /* 0x0000000e1010789a */ /* 0x000fe20008000000 */
[----:B------:R-:W1:Y:S01]  /*1a30*/  LDC R3, c[0x0][0x230] ;  /* 0x00008c00ff037b82 */ /* 0x000e620000000800 */
[----:B------:R-:W-:Y:S01]  /*1a40*/  USGXT.U32 UR6, UR6, 0xe ;  /* 0x0000000e0606789a */ /* 0x000fe20008000000 */
[----:B------:R-:W-:Y:S01]  /*1a50*/  UMOV UR17, 0x80000020 ;  /* 0x8000002000117882 */ /* 0x000fe20000000000 */
[----:B------:R-:W-:Y:S01]  /*1a60*/  UMOV UR19, 0x40000040 ;  /* 0x4000004000137882 */ /* 0x000fe20000000000 */
[----:B------:R-:W-:Y:S01]  /*1a70*/  UIADD3 UR24, UP0, UR16, 0x2, URZ ;  /* 0x0000000210187890 */ /* 0x000fe2000ff1e03f */
[----:B------:R-:W-:-:S03]  /*1a80*/  UMOV UR7, URZ ;  /* 0x0000003f00077c82 */ /* 0x000fc60008000000 */
[----:B------:R-:W-:Y:S01]  /*1a90*/  UMOV UR18, UR6 ;  /* 0x0000000600127c82 */ /* 0x000fe20008000000 */
[----:B------:R-:W-:Y:S01]  /*1aa0*/  UIADD3.X UR25, UR7, -0x7fffffe0, URZ, UP0, !UPT ;  /* 0x8000002007197890 */ /* 0x000fe200087fe43f */
[----:B------:R-:W-:Y:S01]  /*1ab0*/  HGMMA.64x64x16.F32 R56, gdesc[UR16].tnspB, R56 ;  /* 0x40e00000103879f0 */ /* 0x000fe20008700838 */
[----:B------:R-:W-:Y:S01]  /*1ac0*/  UMOV UR26, 0x80 ;  /* 0x00000080001a7882 */ /* 0x000fe20000000000 */
[----:B------:R-:W-:Y:S01]  /*1ad0*/  UMOV UR27, 0x40000040 ;  /* 0x40000040001b7882 */ /* 0x000fe20000000000 */
[----:B------:R-:W-:Y:S01]  /*1ae0*/  UMOV UR7, URZ ;  /* 0x0000003f00077c82 */ /* 0x000fe20008000000 */
[----:B------:R-:W-:Y:S02]  /*1af0*/  UIADD3.64 UR16, UR24, 0xfe, URZ ;  /* 0x000000fe18107897 */ /* 0x000fe4000fffe03f */
[----:B------:R-:W-:Y:S02]  /*1b00*/  UIADD3.64 UR26, UR6, UR26, URZ ;  /* 0x0000001a061a7297 */ /* 0x000fe4000fffe03f */
[----:B------:R-:W-:-:S02]  /*1b10*/  UIADD3 UR10, UR10, 0x20, URZ ;  /* 0x000000200a0a7890 */ /* 0x000fc4000fffe03f */
[----:B------:R-:W-:-:S04]  /*1b20*/  UIADD3 UR5, UR5, 0x1, URZ ;  /* 0x0000000105057890 */ /* 0x000fc8000fffe03f */
[----:B-1----:R-:W-:Y:S01]  /*1b30*/  ISETP.LE.AND P0, PT, R3, UR10, PT ;  /* 0x0000000a03007c0c */ /* 0x002fe2000bf03270 */
[----:B------:R-:W-:-:S04]  /*1b40*/  UISETP.NE.U32.AND UP0, UPT, UR5, 0x2, UPT ;  /* 0x000000020500788c */ /* 0x000fc8000bf05070 */
[----:B------:R-:W-:Y:S02]  /*1b50*/  USEL UR6, URZ, 0x1, UP0 ;  /* 0x000000013f067887 */ /* 0x000fe40008000000 */
[----:B------:R-:W-:Y:S02]  /*1b60*/  USEL UR5, UR5, URZ, UP0 ;  /* 0x0000003f05057287 */ /* 0x000fe40008000000 */
[----:B------:R-:W-:Y:S01]  /*1b70*/  ULOP3.LUT UR4, UR4, UR6, URZ, 0x3c, !UPT ;  /* 0x0000000604047292 */ /* 0x000fe2000f8e3c3f */
[----:B------:R-:W-:Y:S01]  /*1b80*/  HGMMA.64x64x16.F32 R56, gdesc[UR24].tnspB, R56 ;  /* 0x40e00000183879f0 */ /* 0x000fe20008700838 */
[----:B------:R-:W-:-:S03]  /*1b90*/  UIADD3.64 UR24, UR24, 0x100, URZ ;  /* 0x0000010018187897 */ /* 0x000fc6000fffe03f */
[----:B------:R-:W-:Y:S06]  /*1ba0*/  HGMMA.64x64x16.F32 R24, gdesc[UR16].tnspB, R24 ;  /* 0x40e00000101879f0 */ /* 0x000fec0008700818 */
[----:B------:R-:W-:Y:S01]  /*1bb0*/  HGMMA.64x64x16.F32 R24, gdesc[UR24].tnspB, R24, gsb0 ;  /* 0x40e00000181879f0 */ /* 0x000fe20008000818 */
[----:B------:R-:W-:Y:S05]  /*1bc0*/  @!P0 BRA `(.L_x_49) ;  /* 0xfffffffc00008947 */ /* 0x000fea000383ffff */
.L_x_47:
[----:B------:R-:W-:Y:S02]  /*1bd0*/  WARPGROUP.DEPBAR.LE gsb0, 0x0 ;  /* 0x00008000000079c5 */ /* 0x000fe40000010000 */
[----:B----4-:R-:W-:Y:S01]  /*1be0*/  BAR.SYNC.DEFER_BLOCKING 0x0 ;  /* 0x0000000000007b1d */ /* 0x010fe20000010000 */
[C---:B-1----:R-:W-:Y:S01]  /*1bf0*/  IMAD.SHL.U32 R3, R0.reuse, 0x80, RZ ;  /* 0x0000008000037824 */ /* 0x042fe200078e00ff */
[----:B------:R-:W-:Y:S01]  /*1c00*/  ELECT P0, URZ, PT ;  /* 0x00000000003f782f */ /* 0x000fe20003800000 */
[----:B------:R-:W-:Y:S01]  /*1c10*/  IMAD.SHL.U32 R4, R0, 0x10, RZ ;  /* 0x0000001000047824 */ /* 0x000fe200078e00ff */
[----:B------:R-:W-:Y:S02]  /*1c20*/  F2FP.F16.F32.PACK_AB R56, R57, R56 ;  /* 0x000000383938723e */ /* 0x000fe400000000ff */
[----:B------:R-:W-:Y:S01]  /*1c30*/  LOP3.LUT R3, R3, 0x780, RZ, 0xc0, !PT ;  /* 0x0000078003037812 */ /* 0x000fe200078ec0ff */
[----:B------:R-:W-:Y:S01]  /*1c40*/  UMOV UR21, UR14 ;  /* 0x0000000e00157c82 */ /* 0x000fe20008000000 */
[----:B------:R-:W-:Y:S01]  /*1c50*/  F2FP.F16.F32.PACK_AB R57, R59, R58 ;  /* 0x0000003a3b39723e */ /* 0x000fe200000000ff */
[----:B------:R-:W-:Y:S01]  /*1c60*/  UMOV UR22, UR11 ;  /* 0x0000000b00167c82 */ /* 0x000fe20008000000 */
[----:B------:R-:W-:-:S02]  /*1c70*/  LOP3.LUT R3, R3, 0x70, R4, 0xf8, !PT ;  /* 0x0000007003037812 */ /* 0x000fc400078ef804 */
[----:B------:R-:W-:Y:S02]  /*1c80*/  F2FP.F16.F32.PACK_AB R24, R25, R24 ;  /* 0x000000181918723e */ /* 0x000fe400000000ff */
[----:B------:R-:W-:Y:S01]  /*1c90*/  LOP3.LUT R3, R3, 0x10, R0, 0x78, !PT ;  /* 0x0000001003037812 */ /* 0x000fe200078e7800 */
[----:B------:R-:W-:Y:S01]  /*1ca0*/  IMAD.SHL.U32 R0, R0, 0x40, RZ ;  /* 0x0000004000007824 */ /* 0x000fe200078e00ff */
[----:B------:R-:W-:Y:S02]  /*1cb0*/  ISETP.LT.U32.AND P0, PT, R2, 0x20, P0 ;  /* 0x000000200200780c */ /* 0x000fe40000701070 */
[----:B------:R-:W-:Y:S02]  /*1cc0*/  F2FP.F16.F32.PACK_AB R58, R61, R60 ;  /* 0x0000003c3d3a723e */ /* 0x000fe400000000ff */
[----:B------:R-:W-:Y:S02]  /*1cd0*/  LOP3.LUT R0, R3, 0x1800, R0, 0xf8, !PT ;  /* 0x0000180003007812 */ /* 0x000fe400078ef800 */
[----:B------:R-:W-:Y:S01]  /*1ce0*/  F2FP.F16.F32.PACK_AB R59, R63, R62 ;  /* 0x0000003e3f3b723e */ /* 0x000fe200000000ff */
[----:B------:R-:W1:Y:S02]  /*1cf0*/  @!P2 SYNCS.CCTL.IV [UR20+0x6000] ;  /* 0x00600000ff00a9b1 */ /* 0x000e640008000014 */
[----:B-1----:R-:W-:Y:S01]  /*1d00*/  BAR.SYNC.DEFER_BLOCKING 0x0 ;  /* 0x0000000000007b1d */ /* 0x002fe20000010000 */
[C---:B------:R-:W-:Y:S01]  /*1d10*/  LOP3.LUT R3, R0.reuse, 0x20, RZ, 0x3c, !PT ;  /* 0x0000002000037812 */ /* 0x040fe200078e3cff */
[C---:B------:R-:W-:Y:S01]  /*1d20*/  VIADD R2, R0.reuse, UR20 ;  /* 0x0000001400027c36 */ /* 0x040fe20008000000 */
[----:B------:R-:W-:-:S02]  /*1d30*/  LOP3.LUT R4, R0, 0x40, RZ, 0x3c, !PT ;  /* 0x0000004000047812 */ /* 0x000fc400078e3cff */
[----:B------:R-:W-:Y:S01]  /*1d40*/  F2FP.F16.F32.PACK_AB R64, R65, R64 ;  /* 0x000000404140723e */ /* 0x000fe200000000ff */
[----:B------:R-:W-:Y:S01]  /*1d50*/  VIADD R3, R3, UR20 ;  /* 0x0000001403037c36 */ /* 0x000fe20008000000 */
[----:B------:R-:W-:Y:S01]  /*1d60*/  F2FP.F16.F32.PACK_AB R25, R27, R26 ;  /* 0x0000001a1b19723e */ /* 0x000fe200000000ff */
[----:B------:R-:W-:Y:S01]  /*1d70*/  VIADD R4, R4, UR20 ;  /* 0x0000001404047c36 */ /* 0x000fe20008000000 */
[----:B------:R-:W-:Y:S01]  /*1d80*/  F2FP.F16.F32.PACK_AB R65, R67, R66 ;  /* 0x000000424341723e */ /* 0x000fe200000000ff */
[----:B------:R-:W-:Y:S01]  /*1d90*/  VOTEU.ANY UP0, P0 ;  /* 0x00000000003f7886 */ /* 0x000fe20000000100 */
[----:B------:R-:W-:Y:S01]  /*1da0*/  F2FP.F16.F32.PACK_AB R26, R29, R28 ;  /* 0x0000001c1d1a723e */ /* 0x000fe200000000ff */
[----:B------:R-:W-:Y:S01]  /*1db0*/  VOTEU.ANY UP1, P0 ;  /* 0x00000000003f7886 */ /* 0x000fe20000020100 */
[----:B------:R-:W-:Y:S02]  /*1dc0*/  F2FP.F16.F32.PACK_AB R27, R31, R30 ;  /* 0x0000001e1f1b723e */ /* 0x000fe400000000ff */
[----:B------:R-:W-:Y:S01]  /*1dd0*/  F2FP.F16.F32.PACK_AB R32, R33, R32 ;  /* 0x000000202120723e */ /* 0x000fe200000000ff */
[----:B---3--:R-:W-:Y:S01]  /*1de0*/  @UP0 UMOV UR6, UR32 ;  /* 0x0000002000060c82 */ /* 0x008fe20008000000 */
[----:B------:R-:W-:Y:S01]  /*1df0*/  LOP3.LUT R0, R0, 0x60, RZ, 0x3c, !PT ;  /* 0x0000006000007812 */ /* 0x000fe200078e3cff */
[----:B------:R-:W-:Y:S01]  /*1e00*/  @UP0 UMOV UR7, UR33 ;  /* 0x0000002100070c82 */ /* 0x000fe20008000000 */
[----:B------:R-:W-:-:S02]  /*1e10*/  F2FP.F16.F32.PACK_AB R66, R69, R68 ;  /* 0x000000444542723e */ /* 0x000fc400000000ff */
[----:B------:R-:W-:Y:S01]  /*1e20*/  F2FP.F16.F32.PACK_AB R67, R71, R70 ;  /* 0x000000464743723e */ /* 0x000fe200000000ff */
[----:B------:R-:W-:Y:S01]  /*1e30*/  VIADD R0, R0, UR20 ;  /* 0x0000001400007c36 */ /* 0x000fe20008000000 */
[----:B------:R-:W-:Y:S01]  /*1e40*/  F2FP.F16.F32.PACK_AB R72, R73, R72 ;  /* 0x000000484948723e */ /* 0x000fe200000000ff */
[----:B------:R-:W1:Y:S01]  /*1e50*/  @!P2 SYNCS.CCTL.IV [UR20+0x6008] ;  /* 0x00600800ff00a9b1 */ /* 0x000e620008000014 */
[----:B------:R-:W-:Y:S01]  /*1e60*/  F2FP.F16.F32.PACK_AB R33, R35, R34 ;  /* 0x000000222321723e */ /* 0x000fe200000000ff */
[----:B-1----:R-:W-:Y:S01]  /*1e70*/  STSM.16.M88.4 [R2], R56 ;  /* 0x0000003802007844 */ /* 0x002fe20000000200 */
[----:B------:R-:W-:Y:S02]  /*1e80*/  F2FP.F16.F32.PACK_AB R73, R75, R74 ;  /* 0x0000004a4b49723e */ /* 0x000fe400000000ff */
[----:B------:R-:W-:Y:S01]  /*1e90*/  F2FP.F16.F32.PACK_AB R34, R37, R36 ;  /* 0x000000242522723e */ /* 0x000fe200000000ff */
[----:B------:R-:W-:Y:S01]  /*1ea0*/  STSM.16.M88.4 [R2+0x2000], R24 ;  /* 0x0020001802007844 */ /* 0x000fe20000000200 */
[----:B------:R-:W-:-:S02]  /*1eb0*/  F2FP.F16.F32.PACK_AB R35, R39, R38 ;  /* 0x000000262723723e */ /* 0x000fc400000000ff */
[----:B------:R-:W-:Y:S01]  /*1ec0*/  F2FP.F16.F32.PACK_AB R40, R41, R40 ;  /* 0x000000282928723e */ /* 0x000fe200000000ff */
[----:B------:R-:W-:Y:S01]  /*1ed0*/  STSM.16.M88.4 [R3], R64 ;  /* 0x0000004003007844 */ /* 0x000fe20000000200 */
[----:B------:R-:W-:Y:S02]  /*1ee0*/  F2FP.F16.F32.PACK_AB R74, R77, R76 ;  /* 0x0000004c4d4a723e */ /* 0x000fe400000000ff */
[----:B------:R-:W-:Y:S01]  /*1ef0*/  F2FP.F16.F32.PACK_AB R75, R79, R78 ;  /* 0x0000004e4f4b723e */ /* 0x000fe200000000ff */
[----:B------:R-:W-:Y:S01]  /*1f00*/  STSM.16.M88.4 [R3+0x2000], R32 ;  /* 0x0020002003007844 */ /* 0x000fe20000000200 */
[----:B------:R-:W-:Y:S02]  /*1f10*/  F2FP.F16.F32.PACK_AB R80, R81, R80 ;  /* 0x000000505150723e */ /* 0x000fe400000000ff */
[----:B------:R-:W-:Y:S01]  /*1f20*/  F2FP.F16.F32.PACK_AB R41, R43, R42 ;  /* 0x0000002a2b29723e */ /* 0x000fe200000000ff */
[----:B------:R-:W-:Y:S01]  /*1f30*/  STSM.16.M88.4 [R4], R72 ;  /* 0x0000004804007844 */ /* 0x000fe20000000200 */
[----:B------:R-:W-:-:S02]  /*1f40*/  F2FP.F16.F32.PACK_AB R81, R83, R82 ;  /* 0x000000525351723e */ /* 0x000fc400000000ff */
[----:B------:R-:W-:Y:S02]  /*1f50*/  F2FP.F16.F32.PACK_AB R42, R45, R44 ;  /* 0x0000002c2d2a723e */ /* 0x000fe400000000ff */
[----:B------:R-:W-:Y:S02]  /*1f60*/  F2FP.F16.F32.PACK_AB R43, R47, R46 ;  /* 0x0000002e2f2b723e */ /* 0x000fe400000000ff */
[----:B------:R-:W-:Y:S02]  /*1f70*/  F2FP.F16.F32.PACK_AB R48, R49, R48 ;  /* 0x000000303130723e */ /* 0x000fe400000000ff */
[----:B------:R-:W-:Y:S01]  /*1f80*/  F2FP.F16.F32.PACK_AB R82, R85, R84 ;  /* 0x000000545552723e */ /* 0x000fe200000000ff */
[----:B------:R-:W-:Y:S01]  /*1f90*/  STSM.16.M88.4 [R4+0x2000], R40 ;  /* 0x0020002804007844 */ /* 0x000fe20000000200 */
[----:B------:R-:W-:Y:S02]  /*1fa0*/  F2FP.F16.F32.PACK_AB R83, R87, R86 ;  /* 0x000000565753723e */ /* 0x000fe400000000ff */
[----:B------:R-:W-:-:S02]  /*1fb0*/  F2FP.F16.F32.PACK_AB R49, R51, R50 ;  /* 0x000000323331723e */ /* 0x000fc400000000ff */
[----:B------:R-:W-:Y:S01]  /*1fc0*/  F2FP.F16.F32.PACK_AB R50, R53, R52 ;  /* 0x000000343532723e */ /* 0x000fe200000000ff */
[----:B------:R-:W-:Y:S01]  /*1fd0*/  STSM.16.M88.4 [R0], R80 ;  /* 0x0000005000007844 */ /* 0x000fe20000000200 */
[----:B------:R-:W-:-:S05]  /*1fe0*/  F2FP.F16.F32.PACK_AB R51, R55, R54 ;  /* 0x000000363733723e */ /* 0x000fca00000000ff */
[----:B------:R-:W-:Y:S01]  /*1ff0*/  STSM.16.M88.4 [R0+0x2000], R48 ;  /* 0x0020003000007844 */ /* 0x000fe20000000200 */
[----:B------:R1:W-:Y:S06]  /*2000*/  MEMBAR.ALL.CTA ;  /* 0x0000000000007992 */ /* 0x0003ec0000008000 */
[----:B-1----:R-:W1:Y:S02]  /*2010*/  FENCE.VIEW.ASYNC.S ;  /* 0x00000000000073c6 */ /* 0x002e640000000000 */
[----:B-1----:R-:W-:Y:S06]  /*2020*/  BAR.SYNC.DEFER_BLOCKING 0x0 ;  /* 0x0000000000007b1d */ /* 0x002fec0000010000 */
[----:B------:R1:W-:Y:S01]  /*2030*/  @UP1 UTMASTG.2D [UR20], [UR6] ;  /* 0x00000014060013b5 */ /* 0x0003e20008008000 */
[----:B------:R0:W-:Y:S01]  /*2040*/  UTMACMDFLUSH ;  /* 0x00000000000079b7 */ /* 0x0001e20000000000 */
[----:B------:R-:W-:-:S04]  /*2050*/  DEPBAR.LE SB0, 0x0 ;  /* 0x000080000000791a */ /* 0x000fc80000000000 */
[----:B------:R-:W-:Y:S06]  /*2060*/  BAR.SYNC.DEFER_BLOCKING 0x0 ;  /* 0x0000000000007b1d */ /* 0x000fec0000010000 */
[----:B-1----:R-:W-:Y:S05]  /*2070*/  EXIT ;  /* 0x000000000000794d */ /* 0x002fea0003800000 */
.L_x_48:
[----:B------:R-:W1:Y:S02]  /*2080*/  SYNCS.PHASECHK.TRANS64.TRYWAIT P0, [UR18+0x6000], R3 ;  /* 0x00600003ff0075a7 */ /* 0x000e640008000152 */
[----:B-1----:R-:W-:Y:S05]  /*2090*/  @!P0 BRA `(.L_x_48) ;  /* 0xfffffffc00f88947 */ /* 0x002fea000383ffff */
[----:B------:R-:W-:Y:S05]  /*20a0*/  BRA `(.L_x_50) ;  /* 0xfffffff8004c7947 */ /* 0x000fea000383ffff */
.L_x_51:
[----:B------:R-:W-:-:S00]  /*20b0*/  BRA `(.L_x_51) ;  /* 0xfffffffc00fc7947 */ /* 0x000fc0000383ffff */
[----:B------:R-:W-:-:S00]  /*20c0*/  NOP ;  /* 0x0000000000007918 */ /* 0x000fc00000000000 */
        /* <DEDUP_REMOVED lines=11> */
.L_x_52:


//--------------------- .nv.shared.gluon_wgmma    --------------------------
	.section	.nv.shared.gluon_wgmma,"aw",@nobits
	.sectionflags	@""
	.align	16
	.zero		1024


//--------------------- .nv.shared.reserved.0     --------------------------
	.section	.nv.shared.reserved.0,"aw",@nobits
	.weak		__nv_reservedSMEM_offset_0_alias
	.size		__nv_reservedSMEM_offset_0_alias, 0, 0
	.other		__nv_reservedSMEM_offset_0_alias,@"STO_CUDA_RESERVED_SHARED STV_DEFAULT"
__nv_reservedSMEM_offset_0_alias:
	.zero		0


//--------------------- .nv.constant0.gluon_wgmma --------------------------
	.section	.nv.constant0.gluon_wgmma,"a",@progbits
	.sectionflags	@""
	.align	4
.nv.constant0.gluon_wgmma:
	.zero		608


//--------------------- SYMBOLS --------------------------

	.type		.nv.reservedSmem.offset0,@object
	.size		.nv.reservedSmem.offset0,0x4
